//
// Generated by NVIDIA NVVM Compiler
//
// Compiler Build ID: CL-36424714
// Cuda compilation tools, release 13.0, V13.0.88
// Based on NVVM 20.0.0
//

.version 9.0
.target sm_100
.address_size 64

	// .globl	_Z6matmulPfS_S_iii

.visible .entry _Z6matmulPfS_S_iii(
	.param .u64 .ptr .align 1 _Z6matmulPfS_S_iii_param_0,
	.param .u64 .ptr .align 1 _Z6matmulPfS_S_iii_param_1,
	.param .u64 .ptr .align 1 _Z6matmulPfS_S_iii_param_2,
	.param .u32 _Z6matmulPfS_S_iii_param_3,
	.param .u32 _Z6matmulPfS_S_iii_param_4,
	.param .u32 _Z6matmulPfS_S_iii_param_5
)
{
	.reg .pred 	%p<13>;
	.reg .b32 	%r<92>;
	.reg .b32 	%f<68>;
	.reg .b64 	%rd<69>;

	ld.param.u64 	%rd4, [_Z6matmulPfS_S_iii_param_0];
	ld.param.u64 	%rd5, [_Z6matmulPfS_S_iii_param_1];
	ld.param.u64 	%rd3, [_Z6matmulPfS_S_iii_param_2];
	ld.param.u32 	%r46, [_Z6matmulPfS_S_iii_param_3];
	ld.param.u32 	%r44, [_Z6matmulPfS_S_iii_param_4];
	ld.param.u32 	%r45, [_Z6matmulPfS_S_iii_param_5];
	cvta.to.global.u64 	%rd1, %rd5;
	cvta.to.global.u64 	%rd2, %rd4;
	mov.u32 	%r47, %ctaid.y;
	mov.u32 	%r48, %ntid.y;
	mov.u32 	%r49, %tid.y;
	mad.lo.s32 	%r1, %r47, %r48, %r49;
	mov.u32 	%r50, %ctaid.x;
	mov.u32 	%r51, %ntid.x;
	mul.lo.s32 	%r2, %r50, %r51;
	mov.u32 	%r3, %tid.x;
	add.s32 	%r4, %r2, %r3;
	setp.ge.u32 	%p1, %r1, %r46;
	setp.ge.u32 	%p2, %r4, %r45;
	or.pred  	%p3, %p1, %p2;
	@%p3 bra 	$L__BB0_14;
	setp.lt.s32 	%p4, %r44, 1;
	mov.f32 	%f67, 0f00000000;
	@%p4 bra 	$L__BB0_13;
	mul.lo.s32 	%r5, %r44, %r1;
	and.b32  	%r6, %r44, 7;
	setp.lt.u32 	%p5, %r44, 8;
	mov.f32 	%f67, 0f00000000;
	mov.b32 	%r90, 0;
	@%p5 bra 	$L__BB0_5;
	and.b32  	%r90, %r44, 2147483640;
	neg.s32 	%r88, %r90;
	add.s32 	%r53, %r3, %r45;
	add.s32 	%r87, %r53, %r2;
	shl.b32 	%r10, %r45, 3;
	shl.b32 	%r54, %r45, 1;
	add.s32 	%r86, %r4, %r54;
	mad.lo.s32 	%r85, %r45, 3, %r4;
	shl.b32 	%r55, %r45, 2;
	add.s32 	%r84, %r4, %r55;
	mad.lo.s32 	%r83, %r45, 5, %r4;
	mad.lo.s32 	%r82, %r45, 6, %r4;
	mad.lo.s32 	%r81, %r45, 7, %r4;
	add.s32 	%r79, %r5, 3;
	mov.f32 	%f67, 0f00000000;
	mov.u32 	%r80, %r4;
$L__BB0_4:
	.pragma "nounroll";
	add.s32 	%r56, %r79, -3;
	mul.wide.u32 	%rd6, %r56, 4;
	add.s64 	%rd7, %rd2, %rd6;
	ld.global.f32 	%f17, [%rd7];
	mul.wide.u32 	%rd8, %r80, 4;
	add.s64 	%rd9, %rd1, %rd8;
	ld.global.f32 	%f18, [%rd9];
	fma.rn.f32 	%f19, %f17, %f18, %f67;
	add.s32 	%r57, %r79, -2;
	mul.wide.u32 	%rd10, %r57, 4;
	add.s64 	%rd11, %rd2, %rd10;
	ld.global.f32 	%f20, [%rd11];
	mul.wide.u32 	%rd12, %r87, 4;
	add.s64 	%rd13, %rd1, %rd12;
	ld.global.f32 	%f21, [%rd13];
	fma.rn.f32 	%f22, %f20, %f21, %f19;
	add.s32 	%r58, %r79, -1;
	mul.wide.u32 	%rd14, %r58, 4;
	add.s64 	%rd15, %rd2, %rd14;
	ld.global.f32 	%f23, [%rd15];
	mul.wide.u32 	%rd16, %r86, 4;
	add.s64 	%rd17, %rd1, %rd16;
	ld.global.f32 	%f24, [%rd17];
	fma.rn.f32 	%f25, %f23, %f24, %f22;
	add.s32 	%r59, %r79, 4;
	mul.wide.u32 	%rd18, %r79, 4;
	add.s64 	%rd19, %rd2, %rd18;
	ld.global.f32 	%f26, [%rd19];
	mul.wide.u32 	%rd20, %r85, 4;
	add.s64 	%rd21, %rd1, %rd20;
	ld.global.f32 	%f27, [%rd21];
	fma.rn.f32 	%f28, %f26, %f27, %f25;
	add.s32 	%r60, %r79, 1;
	mul.wide.u32 	%rd22, %r60, 4;
	add.s64 	%rd23, %rd2, %rd22;
	ld.global.f32 	%f29, [%rd23];
	mul.wide.u32 	%rd24, %r84, 4;
	add.s64 	%rd25, %rd1, %rd24;
	ld.global.f32 	%f30, [%rd25];
	fma.rn.f32 	%f31, %f29, %f30, %f28;
	add.s32 	%r61, %r79, 2;
	mul.wide.u32 	%rd26, %r61, 4;
	add.s64 	%rd27, %rd2, %rd26;
	ld.global.f32 	%f32, [%rd27];
	mul.wide.u32 	%rd28, %r83, 4;
	add.s64 	%rd29, %rd1, %rd28;
	ld.global.f32 	%f33, [%rd29];
	fma.rn.f32 	%f34, %f32, %f33, %f31;
	add.s32 	%r62, %r79, 3;
	mul.wide.u32 	%rd30, %r62, 4;
	add.s64 	%rd31, %rd2, %rd30;
	ld.global.f32 	%f35, [%rd31];
	mul.wide.u32 	%rd32, %r82, 4;
	add.s64 	%rd33, %rd1, %rd32;
	ld.global.f32 	%f36, [%rd33];
	fma.rn.f32 	%f37, %f35, %f36, %f34;
	mul.wide.u32 	%rd34, %r59, 4;
	add.s64 	%rd35, %rd2, %rd34;
	ld.global.f32 	%f38, [%rd35];
	mul.wide.u32 	%rd36, %r81, 4;
	add.s64 	%rd37, %rd1, %rd36;
	ld.global.f32 	%f39, [%rd37];
	fma.rn.f32 	%f67, %f38, %f39, %f37;
	add.s32 	%r88, %r88, 8;
	add.s32 	%r87, %r87, %r10;
	add.s32 	%r86, %r86, %r10;
	add.s32 	%r85, %r85, %r10;
	add.s32 	%r84, %r84, %r10;
	add.s32 	%r83, %r83, %r10;
	add.s32 	%r82, %r82, %r10;
	add.s32 	%r81, %r81, %r10;
	add.s32 	%r80, %r80, %r10;
	add.s32 	%r79, %r79, 8;
	setp.ne.s32 	%p6, %r88, 0;
	@%p6 bra 	$L__BB0_4;
$L__BB0_5:
	setp.eq.s32 	%p7, %r6, 0;
	@%p7 bra 	$L__BB0_13;
	and.b32  	%r39, %r44, 3;
	setp.lt.u32 	%p8, %r6, 4;
	@%p8 bra 	$L__BB0_8;
	add.s32 	%r63, %r90, %r5;
	mul.wide.u32 	%rd38, %r63, 4;
	add.s64 	%rd39, %rd2, %rd38;
	ld.global.f32 	%f41, [%rd39];
	mad.lo.s32 	%r64, %r90, %r45, %r4;
	mul.wide.u32 	%rd40, %r64, 4;
	add.s64 	%rd41, %rd1, %rd40;
	ld.global.f32 	%f42, [%rd41];
	fma.rn.f32 	%f43, %f41, %f42, %f67;
	add.s32 	%r65, %r63, 1;
	mul.wide.u32 	%rd42, %r65, 4;
	add.s64 	%rd43, %rd2, %rd42;
	ld.global.f32 	%f44, [%rd43];
	add.s32 	%r66, %r64, %r45;
	mul.wide.u32 	%rd44, %r66, 4;
	add.s64 	%rd45, %rd1, %rd44;
	ld.global.f32 	%f45, [%rd45];
	fma.rn.f32 	%f46, %f44, %f45, %f43;
	add.s32 	%r67, %r63, 2;
	mul.wide.u32 	%rd46, %r67, 4;
	add.s64 	%rd47, %rd2, %rd46;
	ld.global.f32 	%f47, [%rd47];
	add.s32 	%r68, %r66, %r45;
	mul.wide.u32 	%rd48, %r68, 4;
	add.s64 	%rd49, %rd1, %rd48;
	ld.global.f32 	%f48, [%rd49];
	fma.rn.f32 	%f49, %f47, %f48, %f46;
	add.s32 	%r69, %r63, 3;
	mul.wide.u32 	%rd50, %r69, 4;
	add.s64 	%rd51, %rd2, %rd50;
	ld.global.f32 	%f50, [%rd51];
	add.s32 	%r70, %r68, %r45;
	mul.wide.u32 	%rd52, %r70, 4;
	add.s64 	%rd53, %rd1, %rd52;
	ld.global.f32 	%f51, [%rd53];
	fma.rn.f32 	%f67, %f50, %f51, %f49;
	add.s32 	%r90, %r90, 4;
$L__BB0_8:
	setp.eq.s32 	%p9, %r39, 0;
	@%p9 bra 	$L__BB0_13;
	setp.eq.s32 	%p10, %r39, 1;
	@%p10 bra 	$L__BB0_11;
	add.s32 	%r71, %r90, %r5;
	mul.wide.u32 	%rd54, %r71, 4;
	add.s64 	%rd55, %rd2, %rd54;
	ld.global.f32 	%f53, [%rd55];
	mad.lo.s32 	%r72, %r90, %r45, %r4;
	mul.wide.u32 	%rd56, %r72, 4;
	add.s64 	%rd57, %rd1, %rd56;
	ld.global.f32 	%f54, [%rd57];
	fma.rn.f32 	%f55, %f53, %f54, %f67;
	add.s32 	%r73, %r71, 1;
	mul.wide.u32 	%rd58, %r73, 4;
	add.s64 	%rd59, %rd2, %rd58;
	ld.global.f32 	%f56, [%rd59];
	add.s32 	%r74, %r72, %r45;
	mul.wide.u32 	%rd60, %r74, 4;
	add.s64 	%rd61, %rd1, %rd60;
	ld.global.f32 	%f57, [%rd61];
	fma.rn.f32 	%f67, %f56, %f57, %f55;
	add.s32 	%r90, %r90, 2;
$L__BB0_11:
	and.b32  	%r75, %r44, 1;
	setp.eq.b32 	%p11, %r75, 1;
	not.pred 	%p12, %p11;
	@%p12 bra 	$L__BB0_13;
	add.s32 	%r76, %r90, %r5;
	mul.wide.u32 	%rd62, %r76, 4;
	add.s64 	%rd63, %rd2, %rd62;
	ld.global.f32 	%f58, [%rd63];
	mad.lo.s32 	%r77, %r90, %r45, %r4;
	mul.wide.u32 	%rd64, %r77, 4;
	add.s64 	%rd65, %rd1, %rd64;
	ld.global.f32 	%f59, [%rd65];
	fma.rn.f32 	%f67, %f58, %f59, %f67;
$L__BB0_13:
	mad.lo.s32 	%r78, %r45, %r1, %r4;
	cvta.to.global.u64 	%rd66, %rd3;
	mul.wide.u32 	%rd67, %r78, 4;
	add.s64 	%rd68, %rd66, %rd67;
	st.global.f32 	[%rd68], %f67;
$L__BB0_14:
	ret;

}
	// .globl	_Z4reluPfi
.visible .entry _Z4reluPfi(
	.param .u64 .ptr .align 1 _Z4reluPfi_param_0,
	.param .u32 _Z4reluPfi_param_1
)
{
	.reg .pred 	%p<2>;
	.reg .b32 	%r<6>;
	.reg .b32 	%f<3>;
	.reg .b64 	%rd<5>;

	ld.param.u64 	%rd1, [_Z4reluPfi_param_0];
	ld.param.u32 	%r2, [_Z4reluPfi_param_1];
	mov.u32 	%r3, %ctaid.x;
	mov.u32 	%r4, %ntid.x;
	mov.u32 	%r5, %tid.x;
	mad.lo.s32 	%r1, %r3, %r4, %r5;
	setp.ge.u32 	%p1, %r1, %r2;
	@%p1 bra 	$L__BB1_2;
	cvta.to.global.u64 	%rd2, %rd1;
	mul.wide.u32 	%rd3, %r1, 4;
	add.s64 	%rd4, %rd2, %rd3;
	ld.global.f32 	%f1, [%rd4];
	max.f32 	%f2, %f1, 0f00000000;
	st.global.f32 	[%rd4], %f2;
$L__BB1_2:
	ret;

}
	// .globl	_Z13relu_backwardPfS_i
.visible .entry _Z13relu_backwardPfS_i(
	.param .u64 .ptr .align 1 _Z13relu_backwardPfS_i_param_0,
	.param .u64 .ptr .align 1 _Z13relu_backwardPfS_i_param_1,
	.param .u32 _Z13relu_backwardPfS_i_param_2
)
{
	.reg .pred 	%p<3>;
	.reg .b32 	%r<6>;
	.reg .b32 	%f<5>;
	.reg .b64 	%rd<8>;

	ld.param.u64 	%rd1, [_Z13relu_backwardPfS_i_param_0];
	ld.param.u64 	%rd2, [_Z13relu_backwardPfS_i_param_1];
	ld.param.u32 	%r2, [_Z13relu_backwardPfS_i_param_2];
	mov.u32 	%r3, %ctaid.x;
	mov.u32 	%r4, %ntid.x;
	mov.u32 	%r5, %tid.x;
	mad.lo.s32 	%r1, %r3, %r4, %r5;
	setp.ge.u32 	%p1, %r1, %r2;
	@%p1 bra 	$L__BB2_2;
	cvta.to.global.u64 	%rd3, %rd2;
	cvta.to.global.u64 	%rd4, %rd1;
	mul.wide.u32 	%rd5, %r1, 4;
	add.s64 	%rd6, %rd3, %rd5;
	ld.global.f32 	%f1, [%rd6];
	setp.gt.f32 	%p2, %f1, 0f00000000;
	selp.f32 	%f2, 0f3F800000, 0f00000000, %p2;
	add.s64 	%rd7, %rd4, %rd5;
	ld.global.f32 	%f3, [%rd7];
	mul.f32 	%f4, %f3, %f2;
	st.global.f32 	[%rd7], %f4;
$L__BB2_2:
	ret;

}
	// .globl	_Z8mse_lossPfS_S_i
.visible .entry _Z8mse_lossPfS_S_i(
	.param .u64 .ptr .align 1 _Z8mse_lossPfS_S_i_param_0,
	.param .u64 .ptr .align 1 _Z8mse_lossPfS_S_i_param_1,
	.param .u64 .ptr .align 1 _Z8mse_lossPfS_S_i_param_2,
	.param .u32 _Z8mse_lossPfS_S_i_param_3
)
{
	.reg .pred 	%p<2>;
	.reg .b32 	%r<6>;
	.reg .b32 	%f<8>;
	.reg .b64 	%rd<10>;

	ld.param.u64 	%rd1, [_Z8mse_lossPfS_S_i_param_0];
	ld.param.u64 	%rd2, [_Z8mse_lossPfS_S_i_param_1];
	ld.param.u64 	%rd3, [_Z8mse_lossPfS_S_i_param_2];
	ld.param.u32 	%r2, [_Z8mse_lossPfS_S_i_param_3];
	mov.u32 	%r3, %ctaid.x;
	mov.u32 	%r4, %ntid.x;
	mov.u32 	%r5, %tid.x;
	mad.lo.s32 	%r1, %r3, %r4, %r5;
	setp.ge.u32 	%p1, %r1, %r2;
	@%p1 bra 	$L__BB3_2;
	cvta.to.global.u64 	%rd4, %rd1;
	cvta.to.global.u64 	%rd5, %rd2;
	cvta.to.global.u64 	%rd6, %rd3;
	mul.wide.u32 	%rd7, %r1, 4;
	add.s64 	%rd8, %rd4, %rd7;
	ld.global.f32 	%f1, [%rd8];
	add.s64 	%rd9, %rd5, %rd7;
	ld.global.f32 	%f2, [%rd9];
	sub.f32 	%f3, %f1, %f2;
	mul.f32 	%f4, %f3, %f3;
	cvt.rn.f32.s32 	%f5, %r2;
	div.rn.f32 	%f6, %f4, %f5;
	atom.global.add.f32 	%f7, [%rd6], %f6;
$L__BB3_2:
	ret;

}
	// .globl	_Z12mse_backwardPfS_S_i
.visible .entry _Z12mse_backwardPfS_S_i(
	.param .u64 .ptr .align 1 _Z12mse_backwardPfS_S_i_param_0,
	.param .u64 .ptr .align 1 _Z12mse_backwardPfS_S_i_param_1,
	.param .u64 .ptr .align 1 _Z12mse_backwardPfS_S_i_param_2,
	.param .u32 _Z12mse_backwardPfS_S_i_param_3
)
{
	.reg .pred 	%p<2>;
	.reg .b32 	%r<6>;
	.reg .b32 	%f<7>;
	.reg .b64 	%rd<11>;

	ld.param.u64 	%rd1, [_Z12mse_backwardPfS_S_i_param_0];
	ld.param.u64 	%rd2, [_Z12mse_backwardPfS_S_i_param_1];
	ld.param.u64 	%rd3, [_Z12mse_backwardPfS_S_i_param_2];
	ld.param.u32 	%r2, [_Z12mse_backwardPfS_S_i_param_3];
	mov.u32 	%r3, %ctaid.x;
	mov.u32 	%r4, %ntid.x;
	mov.u32 	%r5, %tid.x;
	mad.lo.s32 	%r1, %r3, %r4, %r5;
	setp.ge.u32 	%p1, %r1, %r2;
	@%p1 bra 	$L__BB4_2;
	cvta.to.global.u64 	%rd4, %rd1;
	cvta.to.global.u64 	%rd5, %rd2;
	cvta.to.global.u64 	%rd6, %rd3;
	mul.wide.u32 	%rd7, %r1, 4;
	add.s64 	%rd8, %rd4, %rd7;
	ld.global.f32 	%f1, [%rd8];
	add.s64 	%rd9, %rd5, %rd7;
	ld.global.f32 	%f2, [%rd9];
	sub.f32 	%f3, %f1, %f2;
	add.f32 	%f4, %f3, %f3;
	cvt.rn.f32.s32 	%f5, %r2;
	div.rn.f32 	%f6, %f4, %f5;
	add.s64 	%rd10, %rd6, %rd7;
	st.global.f32 	[%rd10], %f6;
$L__BB4_2:
	ret;

}
	// .globl	_Z14update_weightsPfS_if
.visible .entry _Z14update_weightsPfS_if(
	.param .u64 .ptr .align 1 _Z14update_weightsPfS_if_param_0,
	.param .u64 .ptr .align 1 _Z14update_weightsPfS_if_param_1,
	.param .u32 _Z14update_weightsPfS_if_param_2,
	.param .f32 _Z14update_weightsPfS_if_param_3
)
{
	.reg .pred 	%p<2>;
	.reg .b32 	%r<6>;
	.reg .b32 	%f<6>;
	.reg .b64 	%rd<8>;

	ld.param.u64 	%rd1, [_Z14update_weightsPfS_if_param_0];
	ld.param.u64 	%rd2, [_Z14update_weightsPfS_if_param_1];
	ld.param.u32 	%r2, [_Z14update_weightsPfS_if_param_2];
	ld.param.f32 	%f1, [_Z14update_weightsPfS_if_param_3];
	mov.u32 	%r3, %ctaid.x;
	mov.u32 	%r4, %ntid.x;
	mov.u32 	%r5, %tid.x;
	mad.lo.s32 	%r1, %r3, %r4, %r5;
	setp.ge.s32 	%p1, %r1, %r2;
	@%p1 bra 	$L__BB5_2;
	cvta.to.global.u64 	%rd3, %rd2;
	cvta.to.global.u64 	%rd4, %rd1;
	mul.wide.s32 	%rd5, %r1, 4;
	add.s64 	%rd6, %rd3, %rd5;
	ld.global.f32 	%f2, [%rd6];
	mul.f32 	%f3, %f1, %f2;
	add.s64 	%rd7, %rd4, %rd5;
	ld.global.f32 	%f4, [%rd7];
	sub.f32 	%f5, %f4, %f3;
	st.global.f32 	[%rd7], %f5;
$L__BB5_2:
	ret;

}


// ===== COMPILED SASS (sm_100) =====

	.target	sm_100

	.elftype	@"ET_EXEC"


//--------------------- .note.nv.tkinfo           --------------------------
	.section	.note.nv.tkinfo,"",@"SHT_NOTE"
	.sectionflags	@"SHF_NOTE_NV_TKINFO"
	.tkinfo
        /*0018*/ 	.word	0x00000002
        /*0030*/ 	.string	""
        /*0030*/ 	.string	"ptxas"
        /*0030*/ 	.string	"Cuda compilation tools, release 13.0, V13.0.88"
        /*0030*/ 	.string	"Build cuda_13.0.r13.0/compiler.36424714_0"
        /*0030*/ 	.string	"-arch sm_100 -m 64 "



//--------------------- .note.nv.cuinfo           --------------------------
	.section	.note.nv.cuinfo,"",@"SHT_NOTE"
	.sectionflags	@"SHF_NOTE_NV_CUINFO"
        /*0018*/ 	.short	0x0002
        /*001a*/ 	.short	0x0064
        /*001c*/ 	.short	0x0082
	.zero		2


//--------------------- .nv.info                  --------------------------
	.section	.nv.info,"",@"SHT_CUDA_INFO"
	.align	4


	//----- nvinfo : EIATTR_REGCOUNT
	.align		4
        /*0000*/ 	.byte	0x04, 0x2f
        /*0002*/ 	.short	(.L_1 - .L_0)
	.align		4
.L_0:
        /*0004*/ 	.word	index@(_Z6matmulPfS_S_iii)
        /*0008*/ 	.word	0x00000020


	//----- nvinfo : EIATTR_FRAME_SIZE
	.align		4
.L_1:
        /*000c*/ 	.byte	0x04, 0x11
        /*000e*/ 	.short	(.L_3 - .L_2)
	.align		4
.L_2:
        /*0010*/ 	.word	index@(_Z6matmulPfS_S_iii)
        /*0014*/ 	.word	0x00000000


	//----- nvinfo : EIATTR_REGCOUNT
	.align		4
.L_3:
        /*0018*/ 	.byte	0x04, 0x2f
        /*001a*/ 	.short	(.L_5 - .L_4)
	.align		4
.L_4:
        /*001c*/ 	.word	index@(_Z4reluPfi)
        /*0020*/ 	.word	0x00000008


	//----- nvinfo : EIATTR_FRAME_SIZE
	.align		4
.L_5:
        /*0024*/ 	.byte	0x04, 0x11
        /*0026*/ 	.short	(.L_7 - .L_6)
	.align		4
.L_6:
        /*0028*/ 	.word	index@(_Z4reluPfi)
        /*002c*/ 	.word	0x00000000


	//----- nvinfo : EIATTR_REGCOUNT
	.align		4
.L_7:
        /*0030*/ 	.byte	0x04, 0x2f
        /*0032*/ 	.short	(.L_9 - .L_8)
	.align		4
.L_8:
        /*0034*/ 	.word	index@(_Z13relu_backwardPfS_i)
        /*0038*/ 	.word	0x0000000a


	//----- nvinfo : EIATTR_FRAME_SIZE
	.align		4
.L_9:
        /*003c*/ 	.byte	0x04, 0x11
        /*003e*/ 	.short	(.L_11 - .L_10)
	.align		4
.L_10:
        /*0040*/ 	.word	index@(_Z13relu_backwardPfS_i)
        /*0044*/ 	.word	0x00000000


	//----- nvinfo : EIATTR_REGCOUNT
	.align		4
.L_11:
        /*0048*/ 	.byte	0x04, 0x2f
        /*004a*/ 	.short	(.L_13 - .L_12)
	.align		4
.L_12:
        /*004c*/ 	.word	index@(_Z8mse_lossPfS_S_i)
        /*0050*/ 	.word	0x0000000e


	//----- nvinfo : EIATTR_FRAME_SIZE
	.align		4
.L_13:
        /*0054*/ 	.byte	0x04, 0x11
        /*0056*/ 	.short	(.L_15 - .L_14)
	.align		4
.L_14:
        /*0058*/ 	.word	index@($__internal_1_$__cuda_sm3x_div_rn_noftz_f32_slowpath)
        /*005c*/ 	.word	0x00000000


	//----- nvinfo : EIATTR_FRAME_SIZE
	.align		4
.L_15:
        /*0060*/ 	.byte	0x04, 0x11
        /*0062*/ 	.short	(.L_17 - .L_16)
	.align		4
.L_16:
        /*0064*/ 	.word	index@(_Z8mse_lossPfS_S_i)
        /*0068*/ 	.word	0x00000000


	//----- nvinfo : EIATTR_REGCOUNT
	.align		4
.L_17:
        /*006c*/ 	.byte	0x04, 0x2f
        /*006e*/ 	.short	(.L_19 - .L_18)
	.align		4
.L_18:
        /*0070*/ 	.word	index@(_Z12mse_backwardPfS_S_i)
        /*0074*/ 	.word	0x00000010


	//----- nvinfo : EIATTR_FRAME_SIZE
	.align		4
.L_19:
        /*0078*/ 	.byte	0x04, 0x11
        /*007a*/ 	.short	(.L_21 - .L_20)
	.align		4
.L_20:
        /*007c*/ 	.word	index@($__internal_0_$__cuda_sm3x_div_rn_noftz_f32_slowpath)
        /*0080*/ 	.word	0x00000000


	//----- nvinfo : EIATTR_FRAME_SIZE
	.align		4
.L_21:
        /*0084*/ 	.byte	0x04, 0x11
        /*0086*/ 	.short	(.L_23 - .L_22)
	.align		4
.L_22:
        /*0088*/ 	.word	index@(_Z12mse_backwardPfS_S_i)
        /*008c*/ 	.word	0x00000000


	//----- nvinfo : EIATTR_REGCOUNT
	.align		4
.L_23:
        /*0090*/ 	.byte	0x04, 0x2f
        /*0092*/ 	.short	(.L_25 - .L_24)
	.align		4
.L_24:
        /*0094*/ 	.word	index@(_Z14update_weightsPfS_if)
        /*0098*/ 	.word	0x0000000a


	//----- nvinfo : EIATTR_FRAME_SIZE
	.align		4
.L_25:
        /*009c*/ 	.byte	0x04, 0x11
        /*009e*/ 	.short	(.L_27 - .L_26)
	.align		4
.L_26:
        /*00a0*/ 	.word	index@(_Z14update_weightsPfS_if)
        /*00a4*/ 	.word	0x00000000


	//----- nvinfo : EIATTR_MIN_STACK_SIZE
	.align		4
.L_27:
        /*00a8*/ 	.byte	0x04, 0x12
        /*00aa*/ 	.short	(.L_29 - .L_28)
	.align		4
.L_28:
        /*00ac*/ 	.word	index@(_Z14update_weightsPfS_if)
        /*00b0*/ 	.word	0x00000000


	//----- nvinfo : EIATTR_MIN_STACK_SIZE
	.align		4
.L_29:
        /*00b4*/ 	.byte	0x04, 0x12
        /*00b6*/ 	.short	(.L_31 - .L_30)
	.align		4
.L_30:
        /*00b8*/ 	.word	index@(_Z12mse_backwardPfS_S_i)
        /*00bc*/ 	.word	0x00000000


	//----- nvinfo : EIATTR_MIN_STACK_SIZE
	.align		4
.L_31:
        /*00c0*/ 	.byte	0x04, 0x12
        /*00c2*/ 	.short	(.L_33 - .L_32)
	.align		4
.L_32:
        /*00c4*/ 	.word	index@(_Z8mse_lossPfS_S_i)
        /*00c8*/ 	.word	0x00000000


	//----- nvinfo : EIATTR_MIN_STACK_SIZE
	.align		4
.L_33:
        /*00cc*/ 	.byte	0x04, 0x12
        /*00ce*/ 	.short	(.L_35 - .L_34)
	.align		4
.L_34:
        /*00d0*/ 	.word	index@(_Z13relu_backwardPfS_i)
        /*00d4*/ 	.word	0x00000000


	//----- nvinfo : EIATTR_MIN_STACK_SIZE
	.align		4
.L_35:
        /*00d8*/ 	.byte	0x04, 0x12
        /*00da*/ 	.short	(.L_37 - .L_36)
	.align		4
.L_36:
        /*00dc*/ 	.word	index@(_Z4reluPfi)
        /*00e0*/ 	.word	0x00000000


	//----- nvinfo : EIATTR_MIN_STACK_SIZE
	.align		4
.L_37:
        /*00e4*/ 	.byte	0x04, 0x12
        /*00e6*/ 	.short	(.L_39 - .L_38)
	.align		4
.L_38:
        /*00e8*/ 	.word	index@(_Z6matmulPfS_S_iii)
        /*00ec*/ 	.word	0x00000000
.L_39:


//--------------------- .nv.compat                --------------------------
	.section	.nv.compat,"",@"SHT_CUDA_COMPAT_INFO"
	.align	4
        /*0000*/ 	.byte	0x02, 0x09, 0x00, 0x00, 0x02, 0x02, 0x01, 0x00, 0x02, 0x05, 0x05, 0x00, 0x03, 0x07, 0x01, 0x01
        /*0010*/ 	.byte	0x02, 0x03, 0x00, 0x00, 0x02, 0x06, 0x01, 0x00, 0x04, 0x0b, 0x08, 0x00, 0x01, 0x00, 0x00, 0x00
        /*0020*/ 	.byte	0x00, 0x00, 0x00, 0x00


//--------------------- .nv.info._Z14update_weightsPfS_if --------------------------
	.section	.nv.info._Z14update_weightsPfS_if,"",@"SHT_CUDA_INFO"
	.sectionflags	@""
	.align	4


	//----- nvinfo : EIATTR_CUDA_API_VERSION
	.align		4
        /*0000*/ 	.byte	0x04, 0x37
        /*0002*/ 	.short	(.L_41 - .L_40)
.L_40:
        /*0004*/ 	.word	0x00000082


	//----- nvinfo : EIATTR_KPARAM_INFO
	.align		4
.L_41:
        /*0008*/ 	.byte	0x04, 0x17
        /*000a*/ 	.short	(.L_43 - .L_42)
.L_42:
        /*000c*/ 	.word	0x00000000
        /*0010*/ 	.short	0x0003
        /*0012*/ 	.short	0x0014
        /*0014*/ 	.byte	0x00, 0xf0, 0x11, 0x00


	//----- nvinfo : EIATTR_KPARAM_INFO
	.align		4
.L_43:
        /*0018*/ 	.byte	0x04, 0x17
        /*001a*/ 	.short	(.L_45 - .L_44)
.L_44:
        /*001c*/ 	.word	0x00000000
        /*0020*/ 	.short	0x0002
        /*0022*/ 	.short	0x0010
        /*0024*/ 	.byte	0x00, 0xf0, 0x11, 0x00


	//----- nvinfo : EIATTR_KPARAM_INFO
	.align		4
.L_45:
        /*0028*/ 	.byte	0x04, 0x17
        /*002a*/ 	.short	(.L_47 - .L_46)
.L_46:
        /*002c*/ 	.word	0x00000000
        /*0030*/ 	.short	0x0001
        /*0032*/ 	.short	0x0008
        /*0034*/ 	.byte	0x00, 0xf5, 0x21, 0x00


	//----- nvinfo : EIATTR_KPARAM_INFO
	.align		4
.L_47:
        /*0038*/ 	.byte	0x04, 0x17
        /*003a*/ 	.short	(.L_49 - .L_48)
.L_48:
        /*003c*/ 	.word	0x00000000
        /*0040*/ 	.short	0x0000
        /*0042*/ 	.short	0x0000
        /*0044*/ 	.byte	0x00, 0xf5, 0x21, 0x00


	//----- nvinfo : EIATTR_SPARSE_MMA_MASK
	.align		4
.L_49:
        /*0048*/ 	.byte	0x03, 0x50
        /*004a*/ 	.short	0x0000


	//----- nvinfo : EIATTR_MAXREG_COUNT
	.align		4
        /*004c*/ 	.byte	0x03, 0x1b
        /*004e*/ 	.short	0x00ff


	//----- nvinfo : EIATTR_MERCURY_ISA_VERSION
	.align		4
        /*0050*/ 	.byte	0x03, 0x5f
        /*0052*/ 	.short	0x0101


	//----- nvinfo : EIATTR_VRC_CTA_INIT_COUNT
	.align		4
        /*0054*/ 	.byte	0x02, 0x4a
	.zero		1
	.zero		1


	//----- nvinfo : EIATTR_EXIT_INSTR_OFFSETS
	.align		4
        /*0058*/ 	.byte	0x04, 0x1c
        /*005a*/ 	.short	(.L_51 - .L_50)


	//   ....[0]....
.L_50:
        /*005c*/ 	.word	0x00000070


	//   ....[1]....
        /*0060*/ 	.word	0x00000120


	//----- nvinfo : EIATTR_CBANK_PARAM_SIZE
	.align		4
.L_51:
        /*0064*/ 	.byte	0x03, 0x19
        /*0066*/ 	.short	0x0018


	//----- nvinfo : EIATTR_PARAM_CBANK
	.align		4
        /*0068*/ 	.byte	0x04, 0x0a
        /*006a*/ 	.short	(.L_53 - .L_52)
	.align		4
.L_52:
        /*006c*/ 	.word	index@(.nv.constant0._Z14update_weightsPfS_if)
        /*0070*/ 	.short	0x0380
        /*0072*/ 	.short	0x0018


	//----- nvinfo : EIATTR_SW_WAR
	.align		4
.L_53:
        /*0074*/ 	.byte	0x04, 0x36
        /*0076*/ 	.short	(.L_55 - .L_54)
.L_54:
        /*0078*/ 	.word	0x00000008
.L_55:


//--------------------- .nv.info._Z12mse_backwardPfS_S_i --------------------------
	.section	.nv.info._Z12mse_backwardPfS_S_i,"",@"SHT_CUDA_INFO"
	.sectionflags	@""
	.align	4


	//----- nvinfo : EIATTR_CUDA_API_VERSION
	.align		4
        /*0000*/ 	.byte	0x04, 0x37
        /*0002*/ 	.short	(.L_57 - .L_56)
.L_56:
        /*0004*/ 	.word	0x00000082


	//----- nvinfo : EIATTR_KPARAM_INFO
	.align		4
.L_57:
        /*0008*/ 	.byte	0x04, 0x17
        /*000a*/ 	.short	(.L_59 - .L_58)
.L_58:
        /*000c*/ 	.word	0x00000000
        /*0010*/ 	.short	0x0003
        /*0012*/ 	.short	0x0018
        /*0014*/ 	.byte	0x00, 0xf0, 0x11, 0x00


	//----- nvinfo : EIATTR_KPARAM_INFO
	.align		4
.L_59:
        /*0018*/ 	.byte	0x04, 0x17
        /*001a*/ 	.short	(.L_61 - .L_60)
.L_60:
        /*001c*/ 	.word	0x00000000
        /*0020*/ 	.short	0x0002
        /*0022*/ 	.short	0x0010
        /*0024*/ 	.byte	0x00, 0xf5, 0x21, 0x00


	//----- nvinfo : EIATTR_KPARAM_INFO
	.align		4
.L_61:
        /*0028*/ 	.byte	0x04, 0x17
        /*002a*/ 	.short	(.L_63 - .L_62)
.L_62:
        /*002c*/ 	.word	0x00000000
        /*0030*/ 	.short	0x0001
        /*0032*/ 	.short	0x0008
        /*0034*/ 	.byte	0x00, 0xf5, 0x21, 0x00


	//----- nvinfo : EIATTR_KPARAM_INFO
	.align		4
.L_63:
        /*0038*/ 	.byte	0x04, 0x17
        /*003a*/ 	.short	(.L_65 - .L_64)
.L_64:
        /*003c*/ 	.word	0x00000000
        /*0040*/ 	.short	0x0000
        /*0042*/ 	.short	0x0000
        /*0044*/ 	.byte	0x00, 0xf5, 0x21, 0x00


	//----- nvinfo : EIATTR_SPARSE_MMA_MASK
	.align		4
.L_65:
        /*0048*/ 	.byte	0x03, 0x50
        /*004a*/ 	.short	0x0000


	//----- nvinfo : EIATTR_MAXREG_COUNT
	.align		4
        /*004c*/ 	.byte	0x03, 0x1b
        /*004e*/ 	.short	0x00ff


	//----- nvinfo : EIATTR_MERCURY_ISA_VERSION
	.align		4
        /*0050*/ 	.byte	0x03, 0x5f
        /*0052*/ 	.short	0x0101


	//----- nvinfo : EIATTR_VRC_CTA_INIT_COUNT
	.align		4
        /*0054*/ 	.byte	0x02, 0x4a
	.zero		1
	.zero		1


	//----- nvinfo : EIATTR_EXIT_INSTR_OFFSETS
	.align		4
        /*0058*/ 	.byte	0x04, 0x1c
        /*005a*/ 	.short	(.L_67 - .L_66)


	//   ....[0]....
.L_66:
        /*005c*/ 	.word	0x00000070


	//   ....[1]....
        /*0060*/ 	.word	0x00000220


	//----- nvinfo : EIATTR_CRS_STACK_SIZE
	.align		4
.L_67:
        /*0064*/ 	.byte	0x04, 0x1e
        /*0066*/ 	.short	(.L_69 - .L_68)
.L_68:
        /*0068*/ 	.word	0x00000000


	//----- nvinfo : EIATTR_CBANK_PARAM_SIZE
	.align		4
.L_69:
        /*006c*/ 	.byte	0x03, 0x19
        /*006e*/ 	.short	0x001c


	//----- nvinfo : EIATTR_PARAM_CBANK
	.align		4
        /*0070*/ 	.byte	0x04, 0x0a
        /*0072*/ 	.short	(.L_71 - .L_70)
	.align		4
.L_70:
        /*0074*/ 	.word	index@(.nv.constant0._Z12mse_backwardPfS_S_i)
        /*0078*/ 	.short	0x0380
        /*007a*/ 	.short	0x001c


	//----- nvinfo : EIATTR_SW_WAR
	.align		4
.L_71:
        /*007c*/ 	.byte	0x04, 0x36
        /*007e*/ 	.short	(.L_73 - .L_72)
.L_72:
        /*0080*/ 	.word	0x00000008
.L_73:


//--------------------- .nv.info._Z8mse_lossPfS_S_i --------------------------
	.section	.nv.info._Z8mse_lossPfS_S_i,"",@"SHT_CUDA_INFO"
	.sectionflags	@""
	.align	4


	//----- nvinfo : EIATTR_CUDA_API_VERSION
	.align		4
        /*0000*/ 	.byte	0x04, 0x37
        /*0002*/ 	.short	(.L_75 - .L_74)
.L_74:
        /*0004*/ 	.word	0x00000082


	//----- nvinfo : EIATTR_KPARAM_INFO
	.align		4
.L_75:
        /*0008*/ 	.byte	0x04, 0x17
        /*000a*/ 	.short	(.L_77 - .L_76)
.L_76:
        /*000c*/ 	.word	0x00000000
        /*0010*/ 	.short	0x0003
        /*0012*/ 	.short	0x0018
        /*0014*/ 	.byte	0x00, 0xf0, 0x11, 0x00


	//----- nvinfo : EIATTR_KPARAM_INFO
	.align		4
.L_77:
        /*0018*/ 	.byte	0x04, 0x17
        /*001a*/ 	.short	(.L_79 - .L_78)
.L_78:
        /*001c*/ 	.word	0x00000000
        /*0020*/ 	.short	0x0002
        /*0022*/ 	.short	0x0010
        /*0024*/ 	.byte	0x00, 0xf5, 0x21, 0x00


	//----- nvinfo : EIATTR_KPARAM_INFO
	.align		4
.L_79:
        /*0028*/ 	.byte	0x04, 0x17
        /*002a*/ 	.short	(.L_81 - .L_80)
.L_80:
        /*002c*/ 	.word	0x00000000
        /*0030*/ 	.short	0x0001
        /*0032*/ 	.short	0x0008
        /*0034*/ 	.byte	0x00, 0xf5, 0x21, 0x00


	//----- nvinfo : EIATTR_KPARAM_INFO
	.align		4
.L_81:
        /*0038*/ 	.byte	0x04, 0x17
        /*003a*/ 	.short	(.L_83 - .L_82)
.L_82:
        /*003c*/ 	.word	0x00000000
        /*0040*/ 	.short	0x0000
        /*0042*/ 	.short	0x0000
        /*0044*/ 	.byte	0x00, 0xf5, 0x21, 0x00


	//----- nvinfo : EIATTR_SPARSE_MMA_MASK
	.align		4
.L_83:
        /*0048*/ 	.byte	0x03, 0x50
        /*004a*/ 	.short	0x0000


	//----- nvinfo : EIATTR_MAXREG_COUNT
	.align		4
        /*004c*/ 	.byte	0x03, 0x1b
        /*004e*/ 	.short	0x00ff


	//----- nvinfo : EIATTR_MERCURY_ISA_VERSION
	.align		4
        /*0050*/ 	.byte	0x03, 0x5f
        /*0052*/ 	.short	0x0101


	//----- nvinfo : EIATTR_VRC_CTA_INIT_COUNT
	.align		4
        /*0054*/ 	.byte	0x02, 0x4a
	.zero		1
	.zero		1


	//----- nvinfo : EIATTR_EXIT_INSTR_OFFSETS
	.align		4
        /*0058*/ 	.byte	0x04, 0x1c
        /*005a*/ 	.short	(.L_85 - .L_84)


	//   ....[0]....
.L_84:
        /*005c*/ 	.word	0x00000070


	//   ....[1]....
        /*0060*/ 	.word	0x00000200


	//----- nvinfo : EIATTR_CRS_STACK_SIZE
	.align		4
.L_85:
        /*0064*/ 	.byte	0x04, 0x1e
        /*0066*/ 	.short	(.L_87 - .L_86)
.L_86:
        /*0068*/ 	.word	0x00000000


	//----- nvinfo : EIATTR_CBANK_PARAM_SIZE
	.align		4
.L_87:
        /*006c*/ 	.byte	0x03, 0x19
        /*006e*/ 	.short	0x001c


	//----- nvinfo : EIATTR_PARAM_CBANK
	.align		4
        /*0070*/ 	.byte	0x04, 0x0a
        /*0072*/ 	.short	(.L_89 - .L_88)
	.align		4
.L_88:
        /*0074*/ 	.word	index@(.nv.constant0._Z8mse_lossPfS_S_i)
        /*0078*/ 	.short	0x0380
        /*007a*/ 	.short	0x001c


	//----- nvinfo : EIATTR_SW_WAR
	.align		4
.L_89:
        /*007c*/ 	.byte	0x04, 0x36
        /*007e*/ 	.short	(.L_91 - .L_90)
.L_90:
        /*0080*/ 	.word	0x00000008
.L_91:


//--------------------- .nv.info._Z13relu_backwardPfS_i --------------------------
	.section	.nv.info._Z13relu_backwardPfS_i,"",@"SHT_CUDA_INFO"
	.sectionflags	@""
	.align	4


	//----- nvinfo : EIATTR_CUDA_API_VERSION
	.align		4
        /*0000*/ 	.byte	0x04, 0x37
        /*0002*/ 	.short	(.L_93 - .L_92)
.L_92:
        /*0004*/ 	.word	0x00000082


	//----- nvinfo : EIATTR_KPARAM_INFO
	.align		4
.L_93:
        /*0008*/ 	.byte	0x04, 0x17
        /*000a*/ 	.short	(.L_95 - .L_94)
.L_94:
        /*000c*/ 	.word	0x00000000
        /*0010*/ 	.short	0x0002
        /*0012*/ 	.short	0x0010
        /*0014*/ 	.byte	0x00, 0xf0, 0x11, 0x00


	//----- nvinfo : EIATTR_KPARAM_INFO
	.align		4
.L_95:
        /*0018*/ 	.byte	0x04, 0x17
        /*001a*/ 	.short	(.L_97 - .L_96)
.L_96:
        /*001c*/ 	.word	0x00000000
        /*0020*/ 	.short	0x0001
        /*0022*/ 	.short	0x0008
        /*0024*/ 	.byte	0x00, 0xf5, 0x21, 0x00


	//----- nvinfo : EIATTR_KPARAM_INFO
	.align		4
.L_97:
        /*0028*/ 	.byte	0x04, 0x17
        /*002a*/ 	.short	(.L_99 - .L_98)
.L_98:
        /*002c*/ 	.word	0x00000000
        /*0030*/ 	.short	0x0000
        /*0032*/ 	.short	0x0000
        /*0034*/ 	.byte	0x00, 0xf5, 0x21, 0x00


	//----- nvinfo : EIATTR_SPARSE_MMA_MASK
	.align		4
.L_99:
        /*0038*/ 	.byte	0x03, 0x50
        /*003a*/ 	.short	0x0000


	//----- nvinfo : EIATTR_MAXREG_COUNT
	.align		4
        /*003c*/ 	.byte	0x03, 0x1b
        /*003e*/ 	.short	0x00ff


	//----- nvinfo : EIATTR_MERCURY_ISA_VERSION
	.align		4
        /*0040*/ 	.byte	0x03, 0x5f
        /*0042*/ 	.short	0x0101


	//----- nvinfo : EIATTR_VRC_CTA_INIT_COUNT
	.align		4
        /*0044*/ 	.byte	0x02, 0x4a
	.zero		1
	.zero		1


	//----- nvinfo : EIATTR_EXIT_INSTR_OFFSETS
	.align		4
        /*0048*/ 	.byte	0x04, 0x1c
        /*004a*/ 	.short	(.L_101 - .L_100)


	//   ....[0]....
.L_100:
        /*004c*/ 	.word	0x00000070


	//   ....[1]....
        /*0050*/ 	.word	0x00000120


	//----- nvinfo : EIATTR_CBANK_PARAM_SIZE
	.align		4
.L_101:
        /*0054*/ 	.byte	0x03, 0x19
        /*0056*/ 	.short	0x0014


	//----- nvinfo : EIATTR_PARAM_CBANK
	.align		4
        /*0058*/ 	.byte	0x04, 0x0a
        /*005a*/ 	.short	(.L_103 - .L_102)
	.align		4
.L_102:
        /*005c*/ 	.word	index@(.nv.constant0._Z13relu_backwardPfS_i)
        /*0060*/ 	.short	0x0380
        /*0062*/ 	.short	0x0014


	//----- nvinfo : EIATTR_SW_WAR
	.align		4
.L_103:
        /*0064*/ 	.byte	0x04, 0x36
        /*0066*/ 	.short	(.L_105 - .L_104)
.L_104:
        /*0068*/ 	.word	0x00000008
.L_105:


//--------------------- .nv.info._Z4reluPfi       --------------------------
	.section	.nv.info._Z4reluPfi,"",@"SHT_CUDA_INFO"
	.sectionflags	@""
	.align	4


	//----- nvinfo : EIATTR_CUDA_API_VERSION
	.align		4
        /*0000*/ 	.byte	0x04, 0x37
        /*0002*/ 	.short	(.L_107 - .L_106)
.L_106:
        /*0004*/ 	.word	0x00000082


	//----- nvinfo : EIATTR_KPARAM_INFO
	.align		4
.L_107:
        /*0008*/ 	.byte	0x04, 0x17
        /*000a*/ 	.short	(.L_109 - .L_108)
.L_108:
        /*000c*/ 	.word	0x00000000
        /*0010*/ 	.short	0x0001
        /*0012*/ 	.short	0x0008
        /*0014*/ 	.byte	0x00, 0xf0, 0x11, 0x00


	//----- nvinfo : EIATTR_KPARAM_INFO
	.align		4
.L_109:
        /*0018*/ 	.byte	0x04, 0x17
        /*001a*/ 	.short	(.L_111 - .L_110)
.L_110:
        /*001c*/ 	.word	0x00000000
        /*0020*/ 	.short	0x0000
        /*0022*/ 	.short	0x0000
        /*0024*/ 	.byte	0x00, 0xf5, 0x21, 0x00


	//----- nvinfo : EIATTR_SPARSE_MMA_MASK
	.align		4
.L_111:
        /*0028*/ 	.byte	0x03, 0x50
        /*002a*/ 	.short	0x0000


	//----- nvinfo : EIATTR_MAXREG_COUNT
	.align		4
        /*002c*/ 	.byte	0x03, 0x1b
        /*002e*/ 	.short	0x00ff


	//----- nvinfo : EIATTR_MERCURY_ISA_VERSION
	.align		4
        /*0030*/ 	.byte	0x03, 0x5f
        /*0032*/ 	.short	0x0101


	//----- nvinfo : EIATTR_VRC_CTA_INIT_COUNT
	.align		4
        /*0034*/ 	.byte	0x02, 0x4a
	.zero		1
	.zero		1


	//----- nvinfo : EIATTR_EXIT_INSTR_OFFSETS
	.align		4
        /*0038*/ 	.byte	0x04, 0x1c
        /*003a*/ 	.short	(.L_113 - .L_112)


	//   ....[0]....
.L_112:
        /*003c*/ 	.word	0x00000070


	//   ....[1]....
        /*0040*/ 	.word	0x000000e0


	//----- nvinfo : EIATTR_CBANK_PARAM_SIZE
	.align		4
.L_113:
        /*0044*/ 	.byte	0x03, 0x19
        /*0046*/ 	.short	0x000c


	//----- nvinfo : EIATTR_PARAM_CBANK
	.align		4
        /*0048*/ 	.byte	0x04, 0x0a
        /*004a*/ 	.short	(.L_115 - .L_114)
	.align		4
.L_114:
        /*004c*/ 	.word	index@(.nv.constant0._Z4reluPfi)
        /*0050*/ 	.short	0x0380
        /*0052*/ 	.short	0x000c


	//----- nvinfo : EIATTR_SW_WAR
	.align		4
.L_115:
        /*0054*/ 	.byte	0x04, 0x36
        /*0056*/ 	.short	(.L_117 - .L_116)
.L_116:
        /*0058*/ 	.word	0x00000008
.L_117:


//--------------------- .nv.info._Z6matmulPfS_S_iii --------------------------
	.section	.nv.info._Z6matmulPfS_S_iii,"",@"SHT_CUDA_INFO"
	.sectionflags	@""
	.align	4


	//----- nvinfo : EIATTR_CUDA_API_VERSION
	.align		4
        /*0000*/ 	.byte	0x04, 0x37
        /*0002*/ 	.short	(.L_119 - .L_118)
.L_118:
        /*0004*/ 	.word	0x00000082


	//----- nvinfo : EIATTR_KPARAM_INFO
	.align		4
.L_119:
        /*0008*/ 	.byte	0x04, 0x17
        /*000a*/ 	.short	(.L_121 - .L_120)
.L_120:
        /*000c*/ 	.word	0x00000000
        /*0010*/ 	.short	0x0005
        /*0012*/ 	.short	0x0020
        /*0014*/ 	.byte	0x00, 0xf0, 0x11, 0x00


	//----- nvinfo : EIATTR_KPARAM_INFO
	.align		4
.L_121:
        /*0018*/ 	.byte	0x04, 0x17
        /*001a*/ 	.short	(.L_123 - .L_122)
.L_122:
        /*001c*/ 	.word	0x00000000
        /*0020*/ 	.short	0x0004
        /*0022*/ 	.short	0x001c
        /*0024*/ 	.byte	0x00, 0xf0, 0x11, 0x00


	//----- nvinfo : EIATTR_KPARAM_INFO
	.align		4
.L_123:
        /*0028*/ 	.byte	0x04, 0x17
        /*002a*/ 	.short	(.L_125 - .L_124)
.L_124:
        /*002c*/ 	.word	0x00000000
        /*0030*/ 	.short	0x0003
        /*0032*/ 	.short	0x0018
        /*0034*/ 	.byte	0x00, 0xf0, 0x11, 0x00


	//----- nvinfo : EIATTR_KPARAM_INFO
	.align		4
.L_125:
        /*0038*/ 	.byte	0x04, 0x17
        /*003a*/ 	.short	(.L_127 - .L_126)
.L_126:
        /*003c*/ 	.word	0x00000000
        /*0040*/ 	.short	0x0002
        /*0042*/ 	.short	0x0010
        /*0044*/ 	.byte	0x00, 0xf5, 0x21, 0x00


	//----- nvinfo : EIATTR_KPARAM_INFO
	.align		4
.L_127:
        /*0048*/ 	.byte	0x04, 0x17
        /*004a*/ 	.short	(.L_129 - .L_128)
.L_128:
        /*004c*/ 	.word	0x00000000
        /*0050*/ 	.short	0x0001
        /*0052*/ 	.short	0x0008
        /*0054*/ 	.byte	0x00, 0xf5, 0x21, 0x00


	//----- nvinfo : EIATTR_KPARAM_INFO
	.align		4
.L_129:
        /*0058*/ 	.byte	0x04, 0x17
        /*005a*/ 	.short	(.L_131 - .L_130)
.L_130:
        /*005c*/ 	.word	0x00000000
        /*0060*/ 	.short	0x0000
        /*0062*/ 	.short	0x0000
        /*0064*/ 	.byte	0x00, 0xf5, 0x21, 0x00


	//----- nvinfo : EIATTR_SPARSE_MMA_MASK
	.align		4
.L_131:
        /*0068*/ 	.byte	0x03, 0x50
        /*006a*/ 	.short	0x0000


	//----- nvinfo : EIATTR_MAXREG_COUNT
	.align		4
        /*006c*/ 	.byte	0x03, 0x1b
        /*006e*/ 	.short	0x00ff


	//----- nvinfo : EIATTR_MERCURY_ISA_VERSION
	.align		4
        /*0070*/ 	.byte	0x03, 0x5f
        /*0072*/ 	.short	0x0101


	//----- nvinfo : EIATTR_VRC_CTA_INIT_COUNT
	.align		4
        /*0074*/ 	.byte	0x02, 0x4a
	.zero		1
	.zero		1


	//----- nvinfo : EIATTR_EXIT_INSTR_OFFSETS
	.align		4
        /*0078*/ 	.byte	0x04, 0x1c
        /*007a*/ 	.short	(.L_133 - .L_132)


	//   ....[0]....
.L_132:
        /*007c*/ 	.word	0x000000e0


	//   ....[1]....
        /*0080*/ 	.word	0x00000a90


	//----- nvinfo : EIATTR_CBANK_PARAM_SIZE
	.align		4
.L_133:
        /*0084*/ 	.byte	0x03, 0x19
        /*0086*/ 	.short	0x0024


	//----- nvinfo : EIATTR_PARAM_CBANK
	.align		4
        /*0088*/ 	.byte	0x04, 0x0a
        /*008a*/ 	.short	(.L_135 - .L_134)
	.align		4
.L_134:
        /*008c*/ 	.word	index@(.nv.constant0._Z6matmulPfS_S_iii)
        /*0090*/ 	.short	0x0380
        /*0092*/ 	.short	0x0024


	//----- nvinfo : EIATTR_SW_WAR
	.align		4
.L_135:
        /*0094*/ 	.byte	0x04, 0x36
        /*0096*/ 	.short	(.L_137 - .L_136)
.L_136:
        /*0098*/ 	.word	0x00000008
.L_137:


//--------------------- .nv.callgraph             --------------------------
	.section	.nv.callgraph,"",@"SHT_CUDA_CALLGRAPH"
	.align	4
	.sectionentsize	8
	.align		4
        /*0000*/ 	.word	0x00000000
	.align		4
        /*0004*/ 	.word	0xffffffff
	.align		4
        /*0008*/ 	.word	0x00000000
	.align		4
        /*000c*/ 	.word	0xfffffffe
	.align		4
        /*0010*/ 	.word	0x00000000
	.align		4
        /*0014*/ 	.word	0xfffffffd
	.align		4
        /*0018*/ 	.word	0x00000000
	.align		4
        /*001c*/ 	.word	0xfffffffc


//--------------------- .text._Z14update_weightsPfS_if --------------------------
	.section	.text._Z14update_weightsPfS_if,"ax",@progbits
	.align	128
        .global         _Z14update_weightsPfS_if
        .type           _Z14update_weightsPfS_if,@function
        .size           _Z14update_weightsPfS_if,(.L_x_38 - _Z14update_weightsPfS_if)
        .other          _Z14update_weightsPfS_if,@"STO_CUDA_ENTRY STV_DEFAULT"
_Z14update_weightsPfS_if:
.text._Z14update_weightsPfS_if:
[----:B------:R-:W-:Y:S01]  /*0000*/  LDC R1, c[0x0][0x37c] ;  /* 0x0000df00ff017b82 */ /* 0x000fe20000000800 */
[----:B------:R-:W0:Y:S07]  /*0010*/  S2R R0, SR_TID.X ;  /* 0x0000000000007919 */ /* 0x000e2e0000002100 */
[----:B------:R-:W0:Y:S01]  /*0020*/  S2UR UR4, SR_CTAID.X ;  /* 0x00000000000479c3 */ /* 0x000e220000002500 */
[----:B------:R-:W1:Y:S07]  /*0030*/  LDCU UR5, c[0x0][0x390] ;  /* 0x00007200ff0577ac */ /* 0x000e6e0008000800 */
[----:B------:R-:W0:Y:S02]  /*0040*/  LDC R7, c[0x0][0x360] ;  /* 0x0000d800ff077b82 */ /* 0x000e240000000800 */
[----:B0-----:R-:W-:-:S05]  /*0050*/  IMAD R7, R7, UR4, R0 ;  /* 0x0000000407077c24 */ /* 0x001fca000f8e0200 */
[----:B-1----:R-:W-:-:S13]  /*0060*/  ISETP.GE.AND P0, PT, R7, UR5, PT ;  /* 0x0000000507007c0c */ /* 0x002fda000bf06270 */
[----:B------:R-:W-:Y:S05]  /*0070*/  @P0 EXIT ;  /* 0x000000000000094d */ /* 0x000fea0003800000 */
[----:B------:R-:W0:Y:S01]  /*0080*/  LDC.64 R2, c[0x0][0x388] ;  /* 0x0000e200ff027b82 */ /* 0x000e220000000a00 */
[----:B------:R-:W1:Y:S01]  /*0090*/  LDCU.64 UR4, c[0x0][0x358] ;  /* 0x00006b00ff0477ac */ /* 0x000e620008000a00 */
[----:B------:R-:W2:Y:S06]  /*00a0*/  LDCU UR6, c[0x0][0x394] ;  /* 0x00007280ff0677ac */ /* 0x000eac0008000800 */
[----:B------:R-:W3:Y:S01]  /*00b0*/  LDC.64 R4, c[0x0][0x380] ;  /* 0x0000e000ff047b82 */ /* 0x000ee20000000a00 */
[----:B0-----:R-:W-:-:S06]  /*00c0*/  IMAD.WIDE R2, R7, 0x4, R2 ;  /* 0x0000000407027825 */ /* 0x001fcc00078e0202 */
[----:B-1----:R-:W2:Y:S01]  /*00d0*/  LDG.E R2, desc[UR4][R2.64] ;  /* 0x0000000402027981 */ /* 0x002ea2000c1e1900 */
[----:B---3--:R-:W-:-:S05]  /*00e0*/  IMAD.WIDE R4, R7, 0x4, R4 ;  /* 0x0000000407047825 */ /* 0x008fca00078e0204 */
[----:B------:R-:W2:Y:S02]  /*00f0*/  LDG.E R7, desc[UR4][R4.64] ;  /* 0x0000000404077981 */ /* 0x000ea4000c1e1900 */
[----:B--2---:R-:W-:-:S05]  /*0100*/  FFMA R7, -R2, UR6, R7 ;  /* 0x0000000602077c23 */ /* 0x004fca0008000107 */
[----:B------:R-:W-:Y:S01]  /*0110*/  STG.E desc[UR4][R4.64], R7 ;  /* 0x0000000704007986 */ /* 0x000fe2000c101904 */
[----:B------:R-:W-:Y:S05]  /*0120*/  EXIT ;  /* 0x000000000000794d */ /* 0x000fea0003800000 */
.L_x_0:
[----:B------:R-:W-:-:S00]  /*0130*/  BRA `(.L_x_0) ;  /* 0xfffffffc00fc7947 */ /* 0x000fc0000383ffff */
[----:B------:R-:W-:-:S00]  /*0140*/  NOP ;  /* 0x0000000000007918 */ /* 0x000fc00000000000 */
        /* <DEDUP_REMOVED lines=11> */
.L_x_38:


//--------------------- .text._Z12mse_backwardPfS_S_i --------------------------
	.section	.text._Z12mse_backwardPfS_S_i,"ax",@progbits
	.align	128
        .global         _Z12mse_backwardPfS_S_i
        .type           _Z12mse_backwardPfS_S_i,@function
        .size           _Z12mse_backwardPfS_S_i,(.L_x_36 - _Z12mse_backwardPfS_S_i)
        .other          _Z12mse_backwardPfS_S_i,@"STO_CUDA_ENTRY STV_DEFAULT"
_Z12mse_backwardPfS_S_i:
.text._Z12mse_backwardPfS_S_i:
[----:B------:R-:W-:Y:S01]  /*0000*/  LDC R1, c[0x0][0x37c] ;  /* 0x0000df00ff017b82 */ /* 0x000fe20000000800 */
[----:B------:R-:W0:Y:S07]  /*0010*/  S2R R3, SR_TID.X ;  /* 0x0000000000037919 */ /* 0x000e2e0000002100 */
[----:B------:R-:W0:Y:S01]  /*0020*/  S2UR UR4, SR_CTAID.X ;  /* 0x00000000000479c3 */ /* 0x000e220000002500 */
[----:B------:R-:W1:Y:S07]  /*0030*/  LDCU UR6, c[0x0][0x398] ;  /* 0x00007300ff0677ac */ /* 0x000e6e0008000800 */
[----:B------:R-:W0:Y:S02]  /*0040*/  LDC R2, c[0x0][0x360] ;  /* 0x0000d800ff027b82 */ /* 0x000e240000000800 */
[----:B0-----:R-:W-:-:S05]  /*0050*/  IMAD R2, R2, UR4, R3 ;  /* 0x0000000402027c24 */ /* 0x001fca000f8e0203 */
[----:B-1----:R-:W-:-:S13]  /*0060*/  ISETP.GE.U32.AND P0, PT, R2, UR6, PT ;  /* 0x0000000602007c0c */ /* 0x002fda000bf06070 */
[----:B------:R-:W-:Y:S05]  /*0070*/  @P0 EXIT ;  /* 0x000000000000094d */ /* 0x000fea0003800000 */
[----:B------:R-:W0:Y:S01]  /*0080*/  LDC.64 R4, c[0x0][0x380] ;  /* 0x0000e000ff047b82 */ /* 0x000e220000000a00 */
[----:B------:R-:W1:Y:S07]  /*0090*/  LDCU.64 UR4, c[0x0][0x358] ;  /* 0x00006b00ff0477ac */ /* 0x000e6e0008000a00 */
[----:B------:R-:W2:Y:S01]  /*00a0*/  LDC.64 R6, c[0x0][0x388] ;  /* 0x0000e200ff067b82 */ /* 0x000ea20000000a00 */
[----:B0-----:R-:W-:-:S06]  /*00b0*/  IMAD.WIDE.U32 R4, R2, 0x4, R4 ;  /* 0x0000000402047825 */ /* 0x001fcc00078e0004 */
[----:B-1----:R-:W3:Y:S01]  /*00c0*/  LDG.E R4, desc[UR4][R4.64] ;  /* 0x0000000404047981 */ /* 0x002ee2000c1e1900 */
[----:B--2---:R-:W-:-:S06]  /*00d0*/  IMAD.WIDE.U32 R6, R2, 0x4, R6 ;  /* 0x0000000402067825 */ /* 0x004fcc00078e0006 */
[----:B------:R-:W3:Y:S01]  /*00e0*/  LDG.E R7, desc[UR4][R6.64] ;  /* 0x0000000406077981 */ /* 0x000ee2000c1e1900 */
[----:B------:R-:W-:-:S04]  /*00f0*/  I2FP.F32.S32 R3, UR6 ;  /* 0x0000000600037c45 */ /* 0x000fc80008201400 */
[----:B------:R-:W0:Y:S01]  /*0100*/  MUFU.RCP R8, R3 ;  /* 0x0000000300087308 */ /* 0x000e220000001000 */
[----:B------:R-:W-:Y:S01]  /*0110*/  BSSY.RECONVERGENT B0, `(.L_x_1) ;  /* 0x000000d000007945 */ /* 0x000fe20003800200 */
[----:B0-----:R-:W-:-:S04]  /*0120*/  FFMA R9, -R3, R8, 1 ;  /* 0x3f80000003097423 */ /* 0x001fc80000000108 */
[----:B------:R-:W-:Y:S01]  /*0130*/  FFMA R9, R8, R9, R8 ;  /* 0x0000000908097223 */ /* 0x000fe20000000008 */
[----:B---3--:R-:W-:-:S04]  /*0140*/  FADD R0, R4, -R7 ;  /* 0x8000000704007221 */ /* 0x008fc80000000000 */
[----:B------:R-:W-:-:S04]  /*0150*/  FADD R0, R0, R0 ;  /* 0x0000000000007221 */ /* 0x000fc80000000000 */
[----:B------:R-:W0:Y:S01]  /*0160*/  FCHK P0, R0, R3 ;  /* 0x0000000300007302 */ /* 0x000e220000000000 */
[----:B------:R-:W-:-:S04]  /*0170*/  FFMA R8, R0, R9, RZ ;  /* 0x0000000900087223 */ /* 0x000fc800000000ff */
[----:B------:R-:W-:-:S04]  /*0180*/  FFMA R10, -R3, R8, R0 ;  /* 0x00000008030a7223 */ /* 0x000fc80000000100 */
[----:B------:R-:W-:Y:S01]  /*0190*/  FFMA R9, R9, R10, R8 ;  /* 0x0000000a09097223 */ /* 0x000fe20000000008 */
[----:B0-----:R-:W-:Y:S06]  /*01a0*/  @!P0 BRA `(.L_x_2) ;  /* 0x00000000000c8947 */ /* 0x001fec0003800000 */
[----:B------:R-:W-:-:S07]  /*01b0*/  MOV R4, 0x1d0 ;  /* 0x000001d000047802 */ /* 0x000fce0000000f00 */
[----:B------:R-:W-:Y:S05]  /*01c0*/  CALL.REL.NOINC `($__internal_0_$__cuda_sm3x_div_rn_noftz_f32_slowpath) ;  /* 0x0000000000187944 */ /* 0x000fea0003c00000 */
[----:B------:R-:W-:-:S07]  /*01d0*/  IMAD.MOV.U32 R9, RZ, RZ, R0 ;  /* 0x000000ffff097224 */ /* 0x000fce00078e0000 */
.L_x_2:
[----:B------:R-:W-:Y:S05]  /*01e0*/  BSYNC.RECONVERGENT B0 ;  /* 0x0000000000007941 */ /* 0x000fea0003800200 */
.L_x_1:
[----:B------:R-:W0:Y:S02]  /*01f0*/  LDC.64 R4, c[0x0][0x390] ;  /* 0x0000e400ff047b82 */ /* 0x000e240000000a00 */
[----:B0-----:R-:W-:-:S05]  /*0200*/  IMAD.WIDE.U32 R2, R2, 0x4, R4 ;  /* 0x0000000402027825 */ /* 0x001fca00078e0004 */
[----:B------:R-:W-:Y:S01]  /*0210*/  STG.E desc[UR4][R2.64], R9 ;  /* 0x0000000902007986 */ /* 0x000fe2000c101904 */
[----:B------:R-:W-:Y:S05]  /*0220*/  EXIT ;  /* 0x000000000000794d */ /* 0x000fea0003800000 */
        .weak           $__internal_0_$__cuda_sm3x_div_rn_noftz_f32_slowpath
        .type           $__internal_0_$__cuda_sm3x_div_rn_noftz_f32_slowpath,@function
        .size           $__internal_0_$__cuda_sm3x_div_rn_noftz_f32_slowpath,(.L_x_36 - $__internal_0_$__cuda_sm3x_div_rn_noftz_f32_slowpath)
$__internal_0_$__cuda_sm3x_div_rn_noftz_f32_slowpath:
[--C-:B------:R-:W-:Y:S01]  /*0230*/  SHF.R.U32.HI R6, RZ, 0x17, R3.reuse ;  /* 0x00000017ff067819 */ /* 0x100fe20000011603 */
[----:B------:R-:W-:Y:S01]  /*0240*/  BSSY.RECONVERGENT B1, `(.L_x_3) ;  /* 0x0000064000017945 */ /* 0x000fe20003800200 */
[--C-:B------:R-:W-:Y:S01]  /*0250*/  SHF.R.U32.HI R5, RZ, 0x17, R0.reuse ;  /* 0x00000017ff057819 */ /* 0x100fe20000011600 */
[----:B------:R-:W-:Y:S01]  /*0260*/  IMAD.MOV.U32 R7, RZ, RZ, R0 ;  /* 0x000000ffff077224 */ /* 0x000fe200078e0000 */
[----:B------:R-:W-:Y:S01]  /*0270*/  LOP3.LUT R6, R6, 0xff, RZ, 0xc0, !PT ;  /* 0x000000ff06067812 */ /* 0x000fe200078ec0ff */
[----:B------:R-:W-:Y:S01]  /*0280*/  IMAD.MOV.U32 R8, RZ, RZ, R3 ;  /* 0x000000ffff087224 */ /* 0x000fe200078e0003 */
[----:B------:R-:W-:-:S03]  /*0290*/  LOP3.LUT R5, R5, 0xff, RZ, 0xc0, !PT ;  /* 0x000000ff05057812 */ /* 0x000fc600078ec0ff */
[----:B------:R-:W-:Y:S02]  /*02a0*/  VIADD R11, R6, 0xffffffff ;  /* 0xffffffff060b7836 */ /* 0x000fe40000000000 */
[----:B------:R-:W-:-:S03]  /*02b0*/  VIADD R10, R5, 0xffffffff ;  /* 0xffffffff050a7836 */ /* 0x000fc60000000000 */
[----:B------:R-:W-:-:S04]  /*02c0*/  ISETP.GT.U32.AND P0, PT, R11, 0xfd, PT ;  /* 0x000000fd0b00780c */ /* 0x000fc80003f04070 */
[----:B------:R-:W-:-:S13]  /*02d0*/  ISETP.GT.U32.OR P0, PT, R10, 0xfd, P0 ;  /* 0x000000fd0a00780c */ /* 0x000fda0000704470 */
[----:B------:R-:W-:Y:S01]  /*02e0*/  @!P0 IMAD.MOV.U32 R9, RZ, RZ, RZ ;  /* 0x000000ffff098224 */ /* 0x000fe200078e00ff */
[----:B------:R-:W-:Y:S06]  /*02f0*/  @!P0 BRA `(.L_x_4) ;  /* 0x00000000005c8947 */ /* 0x000fec0003800000 */
[----:B------:R-:W-:Y:S02]  /*0300*/  FSETP.GTU.FTZ.AND P0, PT, |R0|, +INF , PT ;  /* 0x7f8000000000780b */ /* 0x000fe40003f1c200 */
[----:B------:R-:W-:-:S04]  /*0310*/  FSETP.GTU.FTZ.AND P1, PT, |R3|, +INF , PT ;  /* 0x7f8000000300780b */ /* 0x000fc80003f3c200 */
[----:B------:R-:W-:-:S13]  /*0320*/  PLOP3.LUT P0, PT, P0, P1, PT, 0xf8, 0x8f ;  /* 0x00000000008f781c */ /* 0x000fda0000703f70 */
[----:B------:R-:W-:Y:S05]  /*0330*/  @P0 BRA `(.L_x_5) ;  /* 0x00000004004c0947 */ /* 0x000fea0003800000 */
[----:B------:R-:W-:-:S13]  /*0340*/  LOP3.LUT P0, RZ, R8, 0x7fffffff, R7, 0xc8, !PT ;  /* 0x7fffffff08ff7812 */ /* 0x000fda000780c807 */
[----:B------:R-:W-:Y:S05]  /*0350*/  @!P0 BRA `(.L_x_6) ;  /* 0x00000004003c8947 */ /* 0x000fea0003800000 */
[C---:B------:R-:W-:Y:S02]  /*0360*/  FSETP.NEU.FTZ.AND P2, PT, |R0|.reuse, +INF , PT ;  /* 0x7f8000000000780b */ /* 0x040fe40003f5d200 */
[----:B------:R-:W-:Y:S02]  /*0370*/  FSETP.NEU.FTZ.AND P1, PT, |R3|, +INF , PT ;  /* 0x7f8000000300780b */ /* 0x000fe40003f3d200 */
[----:B------:R-:W-:-:S11]  /*0380*/  FSETP.NEU.FTZ.AND P0, PT, |R0|, +INF , PT ;  /* 0x7f8000000000780b */ /* 0x000fd60003f1d200 */
[----:B------:R-:W-:Y:S05]  /*0390*/  @!P1 BRA !P2, `(.L_x_6) ;  /* 0x00000004002c9947 */ /* 0x000fea0005000000 */
[----:B------:R-:W-:-:S04]  /*03a0*/  LOP3.LUT P2, RZ, R7, 0x7fffffff, RZ, 0xc0, !PT ;  /* 0x7fffffff07ff7812 */ /* 0x000fc8000784c0ff */
[----:B------:R-:W-:-:S13]  /*03b0*/  PLOP3.LUT P1, PT, P1, P2, PT, 0x2f, 0xf2 ;  /* 0x0000000000f2781c */ /* 0x000fda0000f24577 */
[----:B------:R-:W-:Y:S05]  /*03c0*/  @P1 BRA `(.L_x_7) ;  /* 0x0000000400181947 */ /* 0x000fea0003800000 */
[----:B------:R-:W-:-:S04]  /*03d0*/  LOP3.LUT P1, RZ, R8, 0x7fffffff, RZ, 0xc0, !PT ;  /* 0x7fffffff08ff7812 */ /* 0x000fc8000782c0ff */
[----:B------:R-:W-:-:S13]  /*03e0*/  PLOP3.LUT P0, PT, P0, P1, PT, 0x2f, 0xf2 ;  /* 0x0000000000f2781c */ /* 0x000fda0000702577 */
[----:B------:R-:W-:Y:S05]  /*03f0*/  @P0 BRA `(.L_x_8) ;  /* 0x0000000400000947 */ /* 0x000fea0003800000 */
[----:B------:R-:W-:Y:S02]  /*0400*/  ISETP.GE.AND P0, PT, R10, RZ, PT ;  /* 0x000000ff0a00720c */ /* 0x000fe40003f06270 */
[----:B------:R-:W-:-:S11]  /*0410*/  ISETP.GE.AND P1, PT, R11, RZ, PT ;  /* 0x000000ff0b00720c */ /* 0x000fd60003f26270 */
[----:B------:R-:W-:Y:S02]  /*0420*/  @P0 IMAD.MOV.U32 R9, RZ, RZ, RZ ;  /* 0x000000ffff090224 */ /* 0x000fe400078e00ff */
[----:B------:R-:W-:Y:S01]  /*0430*/  @!P0 FFMA R7, R0, 1.84467440737095516160e+19, RZ ;  /* 0x5f80000000078823 */ /* 0x000fe200000000ff */
[----:B------:R-:W-:Y:S02]  /*0440*/  @!P0 IMAD.MOV.U32 R9, RZ, RZ, -0x40 ;  /* 0xffffffc0ff098424 */ /* 0x000fe400078e00ff */
[----:B------:R-:W-:Y:S02]  /*0450*/  @!P1 FFMA R8, R3, 1.84467440737095516160e+19, RZ ;  /* 0x5f80000003089823 */ /* 0x000fe400000000ff */
[----:B------:R-:W-:-:S07]  /*0460*/  @!P1 VIADD R9, R9, 0x40 ;  /* 0x0000004009099836 */ /* 0x000fce0000000000 */
.L_x_4:
[----:B------:R-:W-:Y:S01]  /*0470*/  LEA R3, R6, 0xc0800000, 0x17 ;  /* 0xc080000006037811 */ /* 0x000fe200078eb8ff */
[----:B------:R-:W-:Y:S01]  /*0480*/  VIADD R5, R5, 0xffffff81 ;  /* 0xffffff8105057836 */ /* 0x000fe20000000000 */
[----:B------:R-:W-:Y:S03]  /*0490*/  BSSY.RECONVERGENT B2, `(.L_x_9) ;  /* 0x0000035000027945 */ /* 0x000fe60003800200 */
[----:B------:R-:W-:Y:S01]  /*04a0*/  IMAD.IADD R3, R8, 0x1, -R3 ;  /* 0x0000000108037824 */ /* 0x000fe200078e0a03 */
[C---:B------:R-:W-:Y:S01]  /*04b0*/  IADD3 R6, PT, PT, R5.reuse, 0x7f, -R6 ;  /* 0x0000007f05067810 */ /* 0x040fe20007ffe806 */
[----:B------:R-:W-:Y:S02]  /*04c0*/  IMAD R0, R5, -0x800000, R7 ;  /* 0xff80000005007824 */ /* 0x000fe400078e0207 */
[----:B------:R-:W0:Y:S01]  /*04d0*/  MUFU.RCP R8, R3 ;  /* 0x0000000300087308 */ /* 0x000e220000001000 */
[----:B------:R-:W-:Y:S01]  /*04e0*/  FADD.FTZ R11, -R3, -RZ ;  /* 0x800000ff030b7221 */ /* 0x000fe20000010100 */
[----:B------:R-:W-:-:S03]  /*04f0*/  IMAD.IADD R6, R6, 0x1, R9 ;  /* 0x0000000106067824 */ /* 0x000fc600078e0209 */
[----:B0-----:R-:W-:-:S04]  /*0500*/  FFMA R13, R8, R11, 1 ;  /* 0x3f800000080d7423 */ /* 0x001fc8000000000b */
[----:B------:R-:W-:-:S04]  /*0510*/  FFMA R10, R8, R13, R8 ;  /* 0x0000000d080a7223 */ /* 0x000fc80000000008 */
[----:B------:R-:W-:-:S04]  /*0520*/  FFMA R7, R0, R10, RZ ;  /* 0x0000000a00077223 */ /* 0x000fc800000000ff */
[----:B------:R-:W-:-:S04]  /*0530*/  FFMA R8, R11, R7, R0 ;  /* 0x000000070b087223 */ /* 0x000fc80000000000 */
[----:B------:R-:W-:-:S04]  /*0540*/  FFMA R7, R10, R8, R7 ;  /* 0x000000080a077223 */ /* 0x000fc80000000007 */
[----:B------:R-:W-:-:S04]  /*0550*/  FFMA R8, R11, R7, R0 ;  /* 0x000000070b087223 */ /* 0x000fc80000000000 */
[----:B------:R-:W-:-:S05]  /*0560*/  FFMA R0, R10, R8, R7 ;  /* 0x000000080a007223 */ /* 0x000fca0000000007 */
[----:B------:R-:W-:-:S04]  /*0570*/  SHF.R.U32.HI R3, RZ, 0x17, R0 ;  /* 0x00000017ff037819 */ /* 0x000fc80000011600 */
[----:B------:R-:W-:-:S05]  /*0580*/  LOP3.LUT R3, R3, 0xff, RZ, 0xc0, !PT ;  /* 0x000000ff03037812 */ /* 0x000fca00078ec0ff */
[----:B------:R-:W-:-:S04]  /*0590*/  IMAD.IADD R9, R3, 0x1, R6 ;  /* 0x0000000103097824 */ /* 0x000fc800078e0206 */
[----:B------:R-:W-:-:S05]  /*05a0*/  VIADD R3, R9, 0xffffffff ;  /* 0xffffffff09037836 */ /* 0x000fca0000000000 */
[----:B------:R-:W-:-:S13]  /*05b0*/  ISETP.GE.U32.AND P0, PT, R3, 0xfe, PT ;  /* 0x000000fe0300780c */ /* 0x000fda0003f06070 */
[----:B------:R-:W-:Y:S05]  /*05c0*/  @!P0 BRA `(.L_x_10) ;  /* 0x0000000000808947 */ /* 0x000fea0003800000 */
[----:B------:R-:W-:-:S13]  /*05d0*/  ISETP.GT.AND P0, PT, R9, 0xfe, PT ;  /* 0x000000fe0900780c */ /* 0x000fda0003f04270 */
[----:B------:R-:W-:Y:S05]  /*05e0*/  @P0 BRA `(.L_x_11) ;  /* 0x00000000006c0947 */ /* 0x000fea0003800000 */
[----:B------:R-:W-:-:S13]  /*05f0*/  ISETP.GE.AND P0, PT, R9, 0x1, PT ;  /* 0x000000010900780c */ /* 0x000fda0003f06270 */
[----:B------:R-:W-:Y:S05]  /*0600*/  @P0 BRA `(.L_x_12) ;  /* 0x0000000000740947 */ /* 0x000fea0003800000 */
[----:B------:R-:W-:Y:S02]  /*0610*/  ISETP.GE.AND P0, PT, R9, -0x18, PT ;  /* 0xffffffe80900780c */ /* 0x000fe40003f06270 */
[----:B------:R-:W-:-:S11]  /*0620*/  LOP3.LUT R0, R0, 0x80000000, RZ, 0xc0, !PT ;  /* 0x8000000000007812 */ /* 0x000fd600078ec0ff */
[----:B------:R-:W-:Y:S05]  /*0630*/  @!P0 BRA `(.L_x_12) ;  /* 0x0000000000688947 */ /* 0x000fea0003800000 */
[CCC-:B------:R-:W-:Y:S01]  /*0640*/  FFMA.RZ R3, R10.reuse, R8.reuse, R7.reuse ;  /* 0x000000080a037223 */ /* 0x1c0fe2000000c007 */
[CCC-:B------:R-:W-:Y:S01]  /*0650*/  FFMA.RM R6, R10.reuse, R8.reuse, R7.reuse ;  /* 0x000000080a067223 */ /* 0x1c0fe20000004007 */
[C---:B------:R-:W-:Y:S02]  /*0660*/  ISETP.NE.AND P2, PT, R9.reuse, RZ, PT ;  /* 0x000000ff0900720c */ /* 0x040fe40003f45270 */
[----:B------:R-:W-:Y:S02]  /*0670*/  ISETP.NE.AND P1, PT, R9, RZ, PT ;  /* 0x000000ff0900720c */ /* 0x000fe40003f25270 */
[----:B------:R-:W-:Y:S01]  /*0680*/  LOP3.LUT R5, R3, 0x7fffff, RZ, 0xc0, !PT ;  /* 0x007fffff03057812 */ /* 0x000fe200078ec0ff */
[----:B------:R-:W-:Y:S01]  /*0690*/  FFMA.RP R3, R10, R8, R7 ;  /* 0x000000080a037223 */ /* 0x000fe20000008007 */
[----:B------:R-:W-:Y:S02]  /*06a0*/  VIADD R8, R9, 0x20 ;  /* 0x0000002009087836 */ /* 0x000fe40000000000 */
[----:B------:R-:W-:Y:S01]  /*06b0*/  LOP3.LUT R5, R5, 0x800000, RZ, 0xfc, !PT ;  /* 0x0080000005057812 */ /* 0x000fe200078efcff */
[----:B------:R-:W-:Y:S01]  /*06c0*/  IMAD.MOV R7, RZ, RZ, -R9 ;  /* 0x000000ffff077224 */ /* 0x000fe200078e0a09 */
[----:B------:R-:W-:-:S02]  /*06d0*/  FSETP.NEU.FTZ.AND P0, PT, R3, R6, PT ;  /* 0x000000060300720b */ /* 0x000fc40003f1d000 */
[----:B------:R-:W-:Y:S02]  /*06e0*/  SHF.L.U32 R8, R5, R8, RZ ;  /* 0x0000000805087219 */ /* 0x000fe400000006ff */
[----:B------:R-:W-:Y:S02]  /*06f0*/  SEL R6, R7, RZ, P2 ;  /* 0x000000ff07067207 */ /* 0x000fe40001000000 */
[----:B------:R-:W-:Y:S02]  /*0700*/  ISETP.NE.AND P1, PT, R8, RZ, P1 ;  /* 0x000000ff0800720c */ /* 0x000fe40000f25270 */
[----:B------:R-:W-:Y:S02]  /*0710*/  SHF.R.U32.HI R6, RZ, R6, R5 ;  /* 0x00000006ff067219 */ /* 0x000fe40000011605 */
[----:B------:R-:W-:Y:S02]  /*0720*/  PLOP3.LUT P0, PT, P0, P1, PT, 0xf8, 0x8f ;  /* 0x00000000008f781c */ /* 0x000fe40000703f70 */
[----:B------:R-:W-:-:S02]  /*0730*/  SHF.R.U32.HI R8, RZ, 0x1, R6 ;  /* 0x00000001ff087819 */ /* 0x000fc40000011606 */
[----:B------:R-:W-:-:S04]  /*0740*/  SEL R3, RZ, 0x1, !P0 ;  /* 0x00000001ff037807 */ /* 0x000fc80004000000 */
[----:B------:R-:W-:-:S04]  /*0750*/  LOP3.LUT R3, R3, 0x1, R8, 0xf8, !PT ;  /* 0x0000000103037812 */ /* 0x000fc800078ef808 */
[----:B------:R-:W-:-:S05]  /*0760*/  LOP3.LUT R3, R3, R6, RZ, 0xc0, !PT ;  /* 0x0000000603037212 */ /* 0x000fca00078ec0ff */
[----:B------:R-:W-:-:S05]  /*0770*/  IMAD.IADD R3, R8, 0x1, R3 ;  /* 0x0000000108037824 */ /* 0x000fca00078e0203 */
[----:B------:R-:W-:Y:S01]  /*0780*/  LOP3.LUT R0, R3, R0, RZ, 0xfc, !PT ;  /* 0x0000000003007212 */ /* 0x000fe200078efcff */
[----:B------:R-:W-:Y:S06]  /*0790*/  BRA `(.L_x_12) ;  /* 0x0000000000107947 */ /* 0x000fec0003800000 */
.L_x_11:
[----:B------:R-:W-:-:S04]  /*07a0*/  LOP3.LUT R0, R0, 0x80000000, RZ, 0xc0, !PT ;  /* 0x8000000000007812 */ /* 0x000fc800078ec0ff */
[----:B------:R-:W-:Y:S01]  /*07b0*/  LOP3.LUT R0, R0, 0x7f800000, RZ, 0xfc, !PT ;  /* 0x7f80000000007812 */ /* 0x000fe200078efcff */
[----:B------:R-:W-:Y:S06]  /*07c0*/  BRA `(.L_x_12) ;  /* 0x0000000000047947 */ /* 0x000fec0003800000 */
.L_x_10:
[----:B------:R-:W-:-:S07]  /*07d0*/  IMAD R0, R6, 0x800000, R0 ;  /* 0x0080000006007824 */ /* 0x000fce00078e0200 */
.L_x_12:
[----:B------:R-:W-:Y:S05]  /*07e0*/  BSYNC.RECONVERGENT B2 ;  /* 0x0000000000027941 */ /* 0x000fea0003800200 */
.L_x_9:
[----:B------:R-:W-:Y:S05]  /*07f0*/  BRA `(.L_x_13) ;  /* 0x0000000000207947 */ /* 0x000fea0003800000 */
.L_x_8:
[----:B------:R-:W-:-:S04]  /*0800*/  LOP3.LUT R0, R8, 0x80000000, R7, 0x48, !PT ;  /* 0x8000000008007812 */ /* 0x000fc800078e4807 */
[----:B------:R-:W-:Y:S01]  /*0810*/  LOP3.LUT R0, R0, 0x7f800000, RZ, 0xfc, !PT ;  /* 0x7f80000000007812 */ /* 0x000fe200078efcff */
[----:B------:R-:W-:Y:S06]  /*0820*/  BRA `(.L_x_13) ;  /* 0x0000000000147947 */ /* 0x000fec0003800000 */
.L_x_7:
[----:B------:R-:W-:Y:S01]  /*0830*/  LOP3.LUT R0, R8, 0x80000000, R7, 0x48, !PT ;  /* 0x8000000008007812 */ /* 0x000fe200078e4807 */
[----:B------:R-:W-:Y:S06]  /*0840*/  BRA `(.L_x_13) ;  /* 0x00000000000c7947 */ /* 0x000fec0003800000 */
.L_x_6:
[----:B------:R-:W0:Y:S01]  /*0850*/  MUFU.RSQ R0, -QNAN ;  /* 0xffc0000000007908 */ /* 0x000e220000001400 */
[----:B------:R-:W-:Y:S05]  /*0860*/  BRA `(.L_x_13) ;  /* 0x0000000000047947 */ /* 0x000fea0003800000 */
.L_x_5:
[----:B------:R-:W-:-:S07]  /*0870*/  FADD.FTZ R0, R0, R3 ;  /* 0x0000000300007221 */ /* 0x000fce0000010000 */
.L_x_13:
[----:B------:R-:W-:Y:S05]  /*0880*/  BSYNC.RECONVERGENT B1 ;  /* 0x0000000000017941 */ /* 0x000fea0003800200 */
.L_x_3:
[----:B------:R-:W-:-:S04]  /*0890*/  IMAD.MOV.U32 R5, RZ, RZ, 0x0 ;  /* 0x00000000ff057424 */ /* 0x000fc800078e00ff */
[----:B0-----:R-:W-:Y:S05]  /*08a0*/  RET.REL.NODEC R4 `(_Z12mse_backwardPfS_S_i) ;  /* 0xfffffff404d47950 */ /* 0x001fea0003c3ffff */
.L_x_14:
        /* <DEDUP_REMOVED lines=13> */
.L_x_36:


//--------------------- .text._Z8mse_lossPfS_S_i  --------------------------
	.section	.text._Z8mse_lossPfS_S_i,"ax",@progbits
	.align	128
        .global         _Z8mse_lossPfS_S_i
        .type           _Z8mse_lossPfS_S_i,@function
        .size           _Z8mse_lossPfS_S_i,(.L_x_37 - _Z8mse_lossPfS_S_i)
        .other          _Z8mse_lossPfS_S_i,@"STO_CUDA_ENTRY STV_DEFAULT"
_Z8mse_lossPfS_S_i:
.text._Z8mse_lossPfS_S_i:
        /* <DEDUP_REMOVED lines=12> */
[----:B-1----:R0:W3:Y:S01]  /*00c0*/  LDG.E R2, desc[UR4][R2.64] ;  /* 0x0000000402027981 */ /* 0x0020e2000c1e1900 */
[----:B--2---:R-:W-:-:S06]  /*00d0*/  IMAD.WIDE.U32 R4, R7, 0x4, R4 ;  /* 0x0000000407047825 */ /* 0x004fcc00078e0004 */
[----:B------:R-:W3:Y:S01]  /*00e0*/  LDG.E R5, desc[UR4][R4.64] ;  /* 0x0000000404057981 */ /* 0x000ee2000c1e1900 */
[----:B0-----:R-:W-:-:S04]  /*00f0*/  I2FP.F32.S32 R3, UR6 ;  /* 0x0000000600037c45 */ /* 0x001fc80008201400 */
[----:B------:R-:W0:Y:S01]  /*0100*/  MUFU.RCP R6, R3 ;  /* 0x0000000300067308 */ /* 0x000e220000001000 */
[----:B------:R-:W-:Y:S01]  /*0110*/  BSSY.RECONVERGENT B0, `(.L_x_15) ;  /* 0x000000c000007945 */ /* 0x000fe20003800200 */
[----:B0-----:R-:W-:-:S04]  /*0120*/  FFMA R7, -R3, R6, 1 ;  /* 0x3f80000003077423 */ /* 0x001fc80000000106 */
[----:B------:R-:W-:Y:S01]  /*0130*/  FFMA R7, R6, R7, R6 ;  /* 0x0000000706077223 */ /* 0x000fe20000000006 */
[----:B---3--:R-:W-:-:S04]  /*0140*/  FADD R0, R2, -R5 ;  /* 0x8000000502007221 */ /* 0x008fc80000000000 */
[----:B------:R-:W-:-:S04]  /*0150*/  FMUL R0, R0, R0 ;  /* 0x0000000000007220 */ /* 0x000fc80000400000 */
[----:B------:R-:W0:Y:S01]  /*0160*/  FCHK P0, R0, R3 ;  /* 0x0000000300007302 */ /* 0x000e220000000000 */
[----:B------:R-:W-:-:S04]  /*0170*/  FFMA R6, R0, R7, RZ ;  /* 0x0000000700067223 */ /* 0x000fc800000000ff */
[----:B------:R-:W-:-:S04]  /*0180*/  FFMA R8, -R3, R6, R0 ;  /* 0x0000000603087223 */ /* 0x000fc80000000100 */
[----:B------:R-:W-:Y:S01]  /*0190*/  FFMA R7, R7, R8, R6 ;  /* 0x0000000807077223 */ /* 0x000fe20000000006 */
[----:B0-----:R-:W-:Y:S06]  /*01a0*/  @!P0 BRA `(.L_x_16) ;  /* 0x0000000000088947 */ /* 0x001fec0003800000 */
[----:B------:R-:W-:-:S07]  /*01b0*/  MOV R2, 0x1d0 ;  /* 0x000001d000027802 */ /* 0x000fce0000000f00 */
[----:B------:R-:W-:Y:S05]  /*01c0*/  CALL.REL.NOINC `($__internal_1_$__cuda_sm3x_div_rn_noftz_f32_slowpath) ;  /* 0x0000000000107944 */ /* 0x000fea0003c00000 */
.L_x_16:
[----:B------:R-:W-:Y:S05]  /*01d0*/  BSYNC.RECONVERGENT B0 ;  /* 0x0000000000007941 */ /* 0x000fea0003800200 */
.L_x_15:
[----:B------:R-:W0:Y:S02]  /*01e0*/  LDC.64 R2, c[0x0][0x390] ;  /* 0x0000e400ff027b82 */ /* 0x000e240000000a00 */
[----:B0-----:R-:W-:Y:S01]  /*01f0*/  REDG.E.ADD.F32.FTZ.RN.STRONG.GPU desc[UR4][R2.64], R7 ;  /* 0x00000007020079a6 */ /* 0x001fe2000c12f304 */
[----:B------:R-:W-:Y:S05]  /*0200*/  EXIT ;  /* 0x000000000000794d */ /* 0x000fea0003800000 */
        .weak           $__internal_1_$__cuda_sm3x_div_rn_noftz_f32_slowpath
        .type           $__internal_1_$__cuda_sm3x_div_rn_noftz_f32_slowpath,@function
        .size           $__internal_1_$__cuda_sm3x_div_rn_noftz_f32_slowpath,(.L_x_37 - $__internal_1_$__cuda_sm3x_div_rn_noftz_f32_slowpath)
$__internal_1_$__cuda_sm3x_div_rn_noftz_f32_slowpath:
        /* <DEDUP_REMOVED lines=36> */
.L_x_18:
        /* <DEDUP_REMOVED lines=29> */
[-CC-:B------:R-:W-:Y:S01]  /*0620*/  FFMA.RZ R0, R10, R6.reuse, R11.reuse ;  /* 0x000000060a007223 */ /* 0x180fe2000000c00b */
[----:B------:R-:W-:Y:S02]  /*0630*/  VIADD R7, R8, 0x20 ;  /* 0x0000002008077836 */ /* 0x000fe40000000000 */
[-CC-:B------:R-:W-:Y:S01]  /*0640*/  FFMA.RM R5, R10, R6.reuse, R11.reuse ;  /* 0x000000060a057223 */ /* 0x180fe2000000400b */
[----:B------:R-:W-:Y:S02]  /*0650*/  ISETP.NE.AND P2, PT, R8, RZ, PT ;  /* 0x000000ff0800720c */ /* 0x000fe40003f45270 */
[----:B------:R-:W-:Y:S01]  /*0660*/  LOP3.LUT R4, R0, 0x7fffff, RZ, 0xc0, !PT ;  /* 0x007fffff00047812 */ /* 0x000fe200078ec0ff */
[----:B------:R-:W-:Y:S01]  /*0670*/  FFMA.RP R0, R10, R6, R11 ;  /* 0x000000060a007223 */ /* 0x000fe2000000800b */
[----:B------:R-:W-:Y:S01]  /*0680*/  IMAD.MOV R6, RZ, RZ, -R8 ;  /* 0x000000ffff067224 */ /* 0x000fe200078e0a08 */
[----:B------:R-:W-:Y:S02]  /*0690*/  ISETP.NE.AND P1, PT, R8, RZ, PT ;  /* 0x000000ff0800720c */ /* 0x000fe40003f25270 */
[----:B------:R-:W-:-:S02]  /*06a0*/  LOP3.LUT R4, R4, 0x800000, RZ, 0xfc, !PT ;  /* 0x0080000004047812 */ /* 0x000fc400078efcff */
[----:B------:R-:W-:Y:S02]  /*06b0*/  FSETP.NEU.FTZ.AND P0, PT, R0, R5, PT ;  /* 0x000000050000720b */ /* 0x000fe40003f1d000 */
[----:B------:R-:W-:Y:S02]  /*06c0*/  SHF.L.U32 R7, R4, R7, RZ ;  /* 0x0000000704077219 */ /* 0x000fe400000006ff */
[----:B------:R-:W-:Y:S02]  /*06d0*/  SEL R5, R6, RZ, P2 ;  /* 0x000000ff06057207 */ /* 0x000fe40001000000 */
[----:B------:R-:W-:Y:S02]  /*06e0*/  ISETP.NE.AND P1, PT, R7, RZ, P1 ;  /* 0x000000ff0700720c */ /* 0x000fe40000f25270 */
[----:B------:R-:W-:Y:S02]  /*06f0*/  SHF.R.U32.HI R5, RZ, R5, R4 ;  /* 0x00000005ff057219 */ /* 0x000fe40000011604 */
[----:B------:R-:W-:-:S02]  /*0700*/  PLOP3.LUT P0, PT, P0, P1, PT, 0xf8, 0x8f ;  /* 0x00000000008f781c */ /* 0x000fc40000703f70 */
[----:B------:R-:W-:Y:S02]  /*0710*/  SHF.R.U32.HI R7, RZ, 0x1, R5 ;  /* 0x00000001ff077819 */ /* 0x000fe40000011605 */
[----:B------:R-:W-:-:S04]  /*0720*/  SEL R0, RZ, 0x1, !P0 ;  /* 0x00000001ff007807 */ /* 0x000fc80004000000 */
[----:B------:R-:W-:-:S04]  /*0730*/  LOP3.LUT R0, R0, 0x1, R7, 0xf8, !PT ;  /* 0x0000000100007812 */ /* 0x000fc800078ef807 */
[----:B------:R-:W-:-:S05]  /*0740*/  LOP3.LUT R0, R0, R5, RZ, 0xc0, !PT ;  /* 0x0000000500007212 */ /* 0x000fca00078ec0ff */
[----:B------:R-:W-:-:S05]  /*0750*/  IMAD.IADD R0, R7, 0x1, R0 ;  /* 0x0000000107007824 */ /* 0x000fca00078e0200 */
[----:B------:R-:W-:Y:S01]  /*0760*/  LOP3.LUT R3, R0, R3, RZ, 0xfc, !PT ;  /* 0x0000000300037212 */ /* 0x000fe200078efcff */
[----:B------:R-:W-:Y:S06]  /*0770*/  BRA `(.L_x_26) ;  /* 0x0000000000107947 */ /* 0x000fec0003800000 */
.L_x_25:
[----:B------:R-:W-:-:S04]  /*0780*/  LOP3.LUT R3, R3, 0x80000000, RZ, 0xc0, !PT ;  /* 0x8000000003037812 */ /* 0x000fc800078ec0ff */
[----:B------:R-:W-:Y:S01]  /*0790*/  LOP3.LUT R3, R3, 0x7f800000, RZ, 0xfc, !PT ;  /* 0x7f80000003037812 */ /* 0x000fe200078efcff */
[----:B------:R-:W-:Y:S06]  /*07a0*/  BRA `(.L_x_26) ;  /* 0x0000000000047947 */ /* 0x000fec0003800000 */
.L_x_24:
[----:B------:R-:W-:-:S07]  /*07b0*/  IMAD R3, R5, 0x800000, R3 ;  /* 0x0080000005037824 */ /* 0x000fce00078e0203 */
.L_x_26:
[----:B------:R-:W-:Y:S05]  /*07c0*/  BSYNC.RECONVERGENT B2 ;  /* 0x0000000000027941 */ /* 0x000fea0003800200 */
.L_x_23:
[----:B------:R-:W-:Y:S05]  /*07d0*/  BRA `(.L_x_27) ;  /* 0x0000000000207947 */ /* 0x000fea0003800000 */
.L_x_22:
[----:B------:R-:W-:-:S04]  /*07e0*/  LOP3.LUT R3, R7, 0x80000000, R6, 0x48, !PT ;  /* 0x8000000007037812 */ /* 0x000fc800078e4806 */
[----:B------:R-:W-:Y:S01]  /*07f0*/  LOP3.LUT R3, R3, 0x7f800000, RZ, 0xfc, !PT ;  /* 0x7f80000003037812 */ /* 0x000fe200078efcff */
[----:B------:R-:W-:Y:S06]  /*0800*/  BRA `(.L_x_27) ;  /* 0x0000000000147947 */ /* 0x000fec0003800000 */
.L_x_21:
[----:B------:R-:W-:Y:S01]  /*0810*/  LOP3.LUT R3, R7, 0x80000000, R6, 0x48, !PT ;  /* 0x8000000007037812 */ /* 0x000fe200078e4806 */
[----:B------:R-:W-:Y:S06]  /*0820*/  BRA `(.L_x_27) ;  /* 0x00000000000c7947 */ /* 0x000fec0003800000 */
.L_x_20:
[----:B------:R-:W0:Y:S01]  /*0830*/  MUFU.RSQ R3, -QNAN ;  /* 0xffc0000000037908 */ /* 0x000e220000001400 */
[----:B------:R-:W-:Y:S05]  /*0840*/  BRA `(.L_x_27) ;  /* 0x0000000000047947 */ /* 0x000fea0003800000 */
.L_x_19:
[----:B------:R-:W-:-:S07]  /*0850*/  FADD.FTZ R3, R0, R3 ;  /* 0x0000000300037221 */ /* 0x000fce0000010000 */
.L_x_27:
[----:B------:R-:W-:Y:S05]  /*0860*/  BSYNC.RECONVERGENT B1 ;  /* 0x0000000000017941 */ /* 0x000fea0003800200 */
.L_x_17:
[----:B0-----:R-:W-:Y:S02]  /*0870*/  IMAD.MOV.U32 R7, RZ, RZ, R3 ;  /* 0x000000ffff077224 */ /* 0x001fe400078e0003 */
[----:B------:R-:W-:-:S04]  /*0880*/  IMAD.MOV.U32 R3, RZ, RZ, 0x0 ;  /* 0x00000000ff037424 */ /* 0x000fc800078e00ff */
[----:B------:R-:W-:Y:S05]  /*0890*/  RET.REL.NODEC R2 `(_Z8mse_lossPfS_S_i) ;  /* 0xfffffff402d87950 */ /* 0x000fea0003c3ffff */
.L_x_28:
        /* <DEDUP_REMOVED lines=14> */
.L_x_37:


//--------------------- .text._Z13relu_backwardPfS_i --------------------------
	.section	.text._Z13relu_backwardPfS_i,"ax",@progbits
	.align	128
        .global         _Z13relu_backwardPfS_i
        .type           _Z13relu_backwardPfS_i,@function
        .size           _Z13relu_backwardPfS_i,(.L_x_41 - _Z13relu_backwardPfS_i)
        .other          _Z13relu_backwardPfS_i,@"STO_CUDA_ENTRY STV_DEFAULT"
_Z13relu_backwardPfS_i:
.text._Z13relu_backwardPfS_i:
        /* <DEDUP_REMOVED lines=13> */
[----:B--2---:R-:W-:-:S05]  /*00d0*/  IMAD.WIDE.U32 R4, R7, 0x4, R4 ;  /* 0x0000000407047825 */ /* 0x004fca00078e0004 */
[----:B------:R-:W2:Y:S01]  /*00e0*/  LDG.E R7, desc[UR4][R4.64] ;  /* 0x0000000404077981 */ /* 0x000ea2000c1e1900 */
[----:B---3--:R-:W-:-:S05]  /*00f0*/  FSET.BF.GT.AND R0, R2, RZ, PT ;  /* 0x000000ff0200720a */ /* 0x008fca0003804000 */
[----:B--2---:R-:W-:-:S05]  /*0100*/  FMUL R7, R0, R7 ;  /* 0x0000000700077220 */ /* 0x004fca0000400000 */
[----:B------:R-:W-:Y:S01]  /*0110*/  STG.E desc[UR4][R4.64], R7 ;  /* 0x0000000704007986 */ /* 0x000fe2000c101904 */
[----:B------:R-:W-:Y:S05]  /*0120*/  EXIT ;  /* 0x000000000000794d */ /* 0x000fea0003800000 */
.L_x_29:
        /* <DEDUP_REMOVED lines=13> */
.L_x_41:


//--------------------- .text._Z4reluPfi          --------------------------
	.section	.text._Z4reluPfi,"ax",@progbits
	.align	128
        .global         _Z4reluPfi
        .type           _Z4reluPfi,@function
        .size           _Z4reluPfi,(.L_x_42 - _Z4reluPfi)
        .other          _Z4reluPfi,@"STO_CUDA_ENTRY STV_DEFAULT"
_Z4reluPfi:
.text._Z4reluPfi:
        /* <DEDUP_REMOVED lines=9> */
[----:B------:R-:W1:Y:S01]  /*0090*/  LDCU.64 UR4, c[0x0][0x358] ;  /* 0x00006b00ff0477ac */ /* 0x000e620008000a00 */
[----:B0-----:R-:W-:-:S05]  /*00a0*/  IMAD.WIDE.U32 R2, R5, 0x4, R2 ;  /* 0x0000000405027825 */ /* 0x001fca00078e0002 */
[----:B-1----:R-:W2:Y:S02]  /*00b0*/  LDG.E R0, desc[UR4][R2.64] ;  /* 0x0000000402007981 */ /* 0x002ea4000c1e1900 */
[----:B--2---:R-:W-:-:S05]  /*00c0*/  FMNMX R5, RZ, R0, !PT ;  /* 0x00000000ff057209 */ /* 0x004fca0007800000 */
[----:B------:R-:W-:Y:S01]  /*00d0*/  STG.E desc[UR4][R2.64], R5 ;  /* 0x0000000502007986 */ /* 0x000fe2000c101904 */
[----:B------:R-:W-:Y:S05]  /*00e0*/  EXIT ;  /* 0x000000000000794d */ /* 0x000fea0003800000 */
.L_x_30:
        /* <DEDUP_REMOVED lines=9> */
.L_x_42:


//--------------------- .text._Z6matmulPfS_S_iii  --------------------------
	.section	.text._Z6matmulPfS_S_iii,"ax",@progbits
	.align	128
        .global         _Z6matmulPfS_S_iii
        .type           _Z6matmulPfS_S_iii,@function
        .size           _Z6matmulPfS_S_iii,(.L_x_43 - _Z6matmulPfS_S_iii)
        .other          _Z6matmulPfS_S_iii,@"STO_CUDA_ENTRY STV_DEFAULT"
_Z6matmulPfS_S_iii:
.text._Z6matmulPfS_S_iii:
[----:B------:R-:W-:Y:S01]  /*0000*/  LDC R1, c[0x0][0x37c] ;  /* 0x0000df00ff017b82 */ /* 0x000fe20000000800 */
[----:B------:R-:W0:Y:S07]  /*0010*/  S2R R7, SR_TID.X ;  /* 0x0000000000077919 */ /* 0x000e2e0000002100 */
[----:B------:R-:W1:Y:S01]  /*0020*/  S2UR UR4, SR_CTAID.X ;  /* 0x00000000000479c3 */ /* 0x000e620000002500 */
[----:B------:R-:W2:Y:S01]  /*0030*/  LDCU UR7, c[0x0][0x398] ;  /* 0x00007300ff0777ac */ /* 0x000ea20008000800 */
[----:B------:R-:W3:Y:S06]  /*0040*/  S2R R5, SR_TID.Y ;  /* 0x0000000000057919 */ /* 0x000eec0000002200 */
[----:B------:R-:W3:Y:S01]  /*0050*/  LDC R2, c[0x0][0x364] ;  /* 0x0000d900ff027b82 */ /* 0x000ee20000000800 */
[----:B------:R-:W1:Y:S07]  /*0060*/  LDCU UR5, c[0x0][0x360] ;  /* 0x00006c00ff0577ac */ /* 0x000e6e0008000800 */
[----:B------:R-:W3:Y:S08]  /*0070*/  S2UR UR6, SR_CTAID.Y ;  /* 0x00000000000679c3 */ /* 0x000ef00000002600 */
[----:B------:R-:W4:Y:S01]  /*0080*/  LDC R0, c[0x0][0x3a0] ;  /* 0x0000e800ff007b82 */ /* 0x000f220000000800 */
[----:B-1----:R-:W-:-:S06]  /*0090*/  UIMAD UR4, UR4, UR5, URZ ;  /* 0x00000005040472a4 */ /* 0x002fcc000f8e02ff */
[----:B0-----:R-:W-:Y:S01]  /*00a0*/  IADD3 R3, PT, PT, R7, UR4, RZ ;  /* 0x0000000407037c10 */ /* 0x001fe2000fffe0ff */
[----:B---3--:R-:W-:-:S03]  /*00b0*/  IMAD R2, R2, UR6, R5 ;  /* 0x0000000602027c24 */ /* 0x008fc6000f8e0205 */
[----:B----4-:R-:W-:-:S04]  /*00c0*/  ISETP.GE.U32.AND P0, PT, R3, R0, PT ;  /* 0x000000000300720c */ /* 0x010fc80003f06070 */
[----:B--2---:R-:W-:-:S13]  /*00d0*/  ISETP.GE.U32.OR P0, PT, R2, UR7, P0 ;  /* 0x0000000702007c0c */ /* 0x004fda0008706470 */
[----:B------:R-:W-:Y:S05]  /*00e0*/  @P0 EXIT ;  /* 0x000000000000094d */ /* 0x000fea0003800000 */
[----:B------:R-:W0:Y:S01]  /*00f0*/  LDC R5, c[0x0][0x39c] ;  /* 0x0000e700ff057b82 */ /* 0x000e220000000800 */
[----:B------:R-:W1:Y:S01]  /*0100*/  LDCU.64 UR6, c[0x0][0x358] ;  /* 0x00006b00ff0677ac */ /* 0x000e620008000a00 */
[----:B------:R-:W-:Y:S01]  /*0110*/  HFMA2 R12, -RZ, RZ, 0, 0 ;  /* 0x00000000ff0c7431 */ /* 0x000fe200000001ff */
[----:B0-----:R-:W-:-:S13]  /*0120*/  ISETP.GE.AND P0, PT, R5, 0x1, PT ;  /* 0x000000010500780c */ /* 0x001fda0003f06270 */
[----:B-1----:R-:W-:Y:S05]  /*0130*/  @!P0 BRA `(.L_x_31) ;  /* 0x0000000800448947 */ /* 0x002fea0003800000 */
[C---:B------:R-:W-:Y:S02]  /*0140*/  ISETP.GE.U32.AND P1, PT, R5.reuse, 0x8, PT ;  /* 0x000000080500780c */ /* 0x040fe40003f26070 */
[----:B------:R-:W-:Y:S02]  /*0150*/  LOP3.LUT R4, R5, 0x7, RZ, 0xc0, !PT ;  /* 0x0000000705047812 */ /* 0x000fe400078ec0ff */
[----:B------:R-:W-:Y:S02]  /*0160*/  MOV R12, RZ ;  /* 0x000000ff000c7202 */ /* 0x000fe40000000f00 */
[----:B------:R-:W-:Y:S02]  /*0170*/  ISETP.NE.AND P0, PT, R4, RZ, PT ;  /* 0x000000ff0400720c */ /* 0x000fe40003f05270 */
[----:B------:R-:W-:-:S05]  /*0180*/  MOV R6, RZ ;  /* 0x000000ff00067202 */ /* 0x000fca0000000f00 */
[----:B------:R-:W-:Y:S06]  /*0190*/  @!P1 BRA `(.L_x_32) ;  /* 0x0000000400249947 */ /* 0x000fec0003800000 */
[----:B------:R-:W-:Y:S01]  /*01a0*/  LOP3.LUT R6, R5, 0x7ffffff8, RZ, 0xc0, !PT ;  /* 0x7ffffff805067812 */ /* 0x000fe200078ec0ff */
[C---:B------:R-:W-:Y:S01]  /*01b0*/  IMAD R11, R0.reuse, 0x3, R3 ;  /* 0x00000003000b7824 */ /* 0x040fe200078e0203 */
[C---:B------:R-:W-:Y:S01]  /*01c0*/  IADD3 R7, PT, PT, R0.reuse, UR4, R7 ;  /* 0x0000000400077c10 */ /* 0x040fe2000fffe007 */
[C-C-:B------:R-:W-:Y:S01]  /*01d0*/  IMAD R15, R0.reuse, 0x5, R3.reuse ;  /* 0x00000005000f7824 */ /* 0x140fe200078e0203 */
[CC--:B------:R-:W-:Y:S01]  /*01e0*/  LEA R9, R0.reuse, R3.reuse, 0x1 ;  /* 0x0000000300097211 */ /* 0x0c0fe200078e08ff */
[C-C-:B------:R-:W-:Y:S01]  /*01f0*/  IMAD R25, R0.reuse, 0x6, R3.reuse ;  /* 0x0000000600197824 */ /* 0x140fe200078e0203 */
[C---:B------:R-:W-:Y:S01]  /*0200*/  LEA R13, R0.reuse, R3, 0x2 ;  /* 0x00000003000d7211 */ /* 0x040fe200078e10ff */
[----:B------:R-:W-:Y:S01]  /*0210*/  IMAD R27, R0, 0x7, R3 ;  /* 0x00000007001b7824 */ /* 0x000fe200078e0203 */
[----:B------:R-:W-:Y:S01]  /*0220*/  MOV R12, RZ ;  /* 0x000000ff000c7202 */ /* 0x000fe20000000f00 */
[----:B------:R-:W-:Y:S01]  /*0230*/  IMAD R8, R2, R5, 0x3 ;  /* 0x0000000302087424 */ /* 0x000fe200078e0205 */
[----:B------:R-:W-:-:S02]  /*0240*/  MOV R29, R3 ;  /* 0x00000003001d7202 */ /* 0x000fc40000000f00 */
[----:B------:R-:W-:-:S07]  /*0250*/  IADD3 R10, PT, PT, -R6, RZ, RZ ;  /* 0x000000ff060a7210 */ /* 0x000fce0007ffe1ff */
.L_x_33:
[----:B------:R-:W0:Y:S01]  /*0260*/  LDC.64 R20, c[0x0][0x380] ;  /* 0x0000e000ff147b82 */ /* 0x000e220000000a00 */
[----:B------:R-:W-:-:S07]  /*0270*/  IADD3 R23, PT, PT, R8, -0x3, RZ ;  /* 0xfffffffd08177810 */ /* 0x000fce0007ffe0ff */
[----:B------:R-:W1:Y:S01]  /*0280*/  LDC.64 R16, c[0x0][0x388] ;  /* 0x0000e200ff107b82 */ /* 0x000e620000000a00 */
[----:B0-----:R-:W-:-:S06]  /*0290*/  IMAD.WIDE.U32 R22, R23, 0x4, R20 ;  /* 0x0000000417167825 */ /* 0x001fcc00078e0014 */
[----:B------:R-:W2:Y:S01]  /*02a0*/  LDG.E R23, desc[UR6][R22.64] ;  /* 0x0000000616177981 */ /* 0x000ea2000c1e1900 */
[----:B-1----:R-:W-:-:S06]  /*02b0*/  IMAD.WIDE.U32 R18, R29, 0x4, R16 ;  /* 0x000000041d127825 */ /* 0x002fcc00078e0010 */
[----:B------:R-:W2:Y:S01]  /*02c0*/  LDG.E R18, desc[UR6][R18.64] ;  /* 0x0000000612127981 */ /* 0x000ea2000c1e1900 */
[C---:B------:R-:W-:Y:S02]  /*02d0*/  IADD3 R14, PT, PT, R8.reuse, -0x2, RZ ;  /* 0xfffffffe080e7810 */ /* 0x040fe40007ffe0ff */
[----:B------:R-:W-:Y:S01]  /*02e0*/  IADD3 R24, PT, PT, R8, -0x1, RZ ;  /* 0xffffffff08187810 */ /* 0x000fe20007ffe0ff */
[----:B--2---:R-:W-:Y:S02]  /*02f0*/  FFMA R12, R23, R18, R12 ;  /* 0x00000012170c7223 */ /* 0x004fe4000000000c */
[----:B------:R-:W-:-:S04]  /*0300*/  IMAD.WIDE.U32 R18, R14, 0x4, R20 ;  /* 0x000000040e127825 */ /* 0x000fc800078e0014 */
[----:B------:R-:W-:Y:S01]  /*0310*/  IMAD.WIDE.U32 R22, R7, 0x4, R16 ;  /* 0x0000000407167825 */ /* 0x000fe200078e0010 */
[----:B------:R0:W2:Y:S04]  /*0320*/  LDG.E R14, desc[UR6][R18.64] ;  /* 0x00000006120e7981 */ /* 0x0000a8000c1e1900 */
[----:B------:R1:W2:Y:S01]  /*0330*/  LDG.E R26, desc[UR6][R22.64] ;  /* 0x00000006161a7981 */ /* 0x0002a2000c1e1900 */
[----:B0-----:R-:W-:-:S04]  /*0340*/  IMAD.WIDE.U32 R18, R24, 0x4, R20 ;  /* 0x0000000418127825 */ /* 0x001fc800078e0014 */
[----:B-1----:R-:W-:Y:S01]  /*0350*/  IMAD.WIDE.U32 R22, R9, 0x4, R16 ;  /* 0x0000000409167825 */ /* 0x002fe200078e0010 */
[----:B------:R0:W3:Y:S04]  /*0360*/  LDG.E R24, desc[UR6][R18.64] ;  /* 0x0000000612187981 */ /* 0x0000e8000c1e1900 */
[----:B------:R1:W3:Y:S01]  /*0370*/  LDG.E R28, desc[UR6][R22.64] ;  /* 0x00000006161c7981 */ /* 0x0002e2000c1e1900 */
[----:B0-----:R-:W-:-:S04]  /*0380*/  IMAD.WIDE.U32 R18, R8, 0x4, R20 ;  /* 0x0000000408127825 */ /* 0x001fc800078e0014 */
[----:B-1----:R-:W-:-:S04]  /*0390*/  IMAD.WIDE.U32 R22, R11, 0x4, R16 ;  /* 0x000000040b167825 */ /* 0x002fc800078e0010 */
[----:B--2---:R-:W-:Y:S02]  /*03a0*/  FFMA R12, R14, R26, R12 ;  /* 0x0000001a0e0c7223 */ /* 0x004fe4000000000c */
[----:B------:R-:W2:Y:S04]  /*03b0*/  LDG.E R14, desc[UR6][R18.64] ;  /* 0x00000006120e7981 */ /* 0x000ea8000c1e1900 */
[----:B------:R0:W2:Y:S01]  /*03c0*/  LDG.E R26, desc[UR6][R22.64] ;  /* 0x00000006161a7981 */ /* 0x0000a2000c1e1900 */
[----:B---3--:R-:W-:Y:S01]  /*03d0*/  FFMA R12, R24, R28, R12 ;  /* 0x0000001c180c7223 */ /* 0x008fe2000000000c */
[----:B------:R-:W-:Y:S01]  /*03e0*/  IADD3 R24, PT, PT, R8, 0x1, RZ ;  /* 0x0000000108187810 */ /* 0x000fe20007ffe0ff */
[----:B0-----:R-:W-:-:S04]  /*03f0*/  IMAD.WIDE.U32 R22, R13, 0x4, R16 ;  /* 0x000000040d167825 */ /* 0x001fc800078e0010 */
[----:B------:R-:W-:Y:S01]  /*0400*/  IMAD.WIDE.U32 R18, R24, 0x4, R20 ;  /* 0x0000000418127825 */ /* 0x000fe200078e0014 */
[----:B------:R-:W3:Y:S04]  /*0410*/  LDG.E R28, desc[UR6][R22.64] ;  /* 0x00000006161c7981 */ /* 0x000ee8000c1e1900 */
[----:B------:R0:W3:Y:S01]  /*0420*/  LDG.E R24, desc[UR6][R18.64] ;  /* 0x0000000612187981 */ /* 0x0000e2000c1e1900 */
[----:B--2---:R-:W-:Y:S01]  /*0430*/  FFMA R12, R14, R26, R12 ;  /* 0x0000001a0e0c7223 */ /* 0x004fe2000000000c */
[C---:B------:R-:W-:Y:S02]  /*0440*/  IADD3 R26, PT, PT, R8.reuse, 0x3, RZ ;  /* 0x00000003081a7810 */ /* 0x040fe40007ffe0ff */
[----:B------:R-:W-:-:S03]  /*0450*/  IADD3 R14, PT, PT, R8, 0x2, RZ ;  /* 0x00000002080e7810 */ /* 0x000fc60007ffe0ff */
[----:B0-----:R-:W-:Y:S01]  /*0460*/  IMAD.WIDE.U32 R18, R26, 0x4, R20 ;  /* 0x000000041a127825 */ /* 0x001fe200078e0014 */
[----:B------:R-:W-:-:S03]  /*0470*/  IADD3 R26, PT, PT, R8, 0x4, RZ ;  /* 0x00000004081a7810 */ /* 0x000fc60007ffe0ff */
[--C-:B------:R-:W-:Y:S02]  /*0480*/  IMAD.WIDE.U32 R22, R14, 0x4, R20.reuse ;  /* 0x000000040e167825 */ /* 0x100fe400078e0014 */
[----:B------:R0:W2:Y:S02]  /*0490*/  LDG.E R14, desc[UR6][R18.64] ;  /* 0x00000006120e7981 */ /* 0x0000a4000c1e1900 */
[----:B------:R-:W-:-:S04]  /*04a0*/  IMAD.WIDE.U32 R20, R26, 0x4, R20 ;  /* 0x000000041a147825 */ /* 0x000fc800078e0014 */
[----:B---3--:R-:W-:Y:S02]  /*04b0*/  FFMA R12, R24, R28, R12 ;  /* 0x0000001c180c7223 */ /* 0x008fe4000000000c */
[----:B------:R-:W3:Y:S01]  /*04c0*/  LDG.E R21, desc[UR6][R20.64] ;  /* 0x0000000614157981 */ /* 0x000ee2000c1e1900 */
[----:B0-----:R-:W-:-:S03]  /*04d0*/  IMAD.WIDE.U32 R18, R15, 0x4, R16 ;  /* 0x000000040f127825 */ /* 0x001fc600078e0010 */
[----:B------:R0:W4:Y:S04]  /*04e0*/  LDG.E R24, desc[UR6][R22.64] ;  /* 0x0000000616187981 */ /* 0x000128000c1e1900 */
[----:B------:R-:W4:Y:S01]  /*04f0*/  LDG.E R26, desc[UR6][R18.64] ;  /* 0x00000006121a7981 */ /* 0x000f22000c1e1900 */
[----:B0-----:R-:W-:-:S04]  /*0500*/  IMAD.WIDE.U32 R22, R25, 0x4, R16 ;  /* 0x0000000419167825 */ /* 0x001fc800078e0010 */
[----:B------:R-:W-:Y:S01]  /*0510*/  IMAD.WIDE.U32 R16, R27, 0x4, R16 ;  /* 0x000000041b107825 */ /* 0x000fe200078e0010 */
[----:B------:R-:W2:Y:S05]  /*0520*/  LDG.E R28, desc[UR6][R22.64] ;  /* 0x00000006161c7981 */ /* 0x000eaa000c1e1900 */
[----:B------:R-:W3:Y:S01]  /*0530*/  LDG.E R16, desc[UR6][R16.64] ;  /* 0x0000000610107981 */ /* 0x000ee2000c1e1900 */
[----:B------:R-:W-:-:S04]  /*0540*/  IADD3 R10, PT, PT, R10, 0x8, RZ ;  /* 0x000000080a0a7810 */ /* 0x000fc80007ffe0ff */
[----:B------:R-:W-:Y:S02]  /*0550*/  ISETP.NE.AND P1, PT, R10, RZ, PT ;  /* 0x000000ff0a00720c */ /* 0x000fe40003f25270 */
[----:B------:R-:W-:Y:S02]  /*0560*/  IADD3 R8, PT, PT, R8, 0x8, RZ ;  /* 0x0000000808087810 */ /* 0x000fe40007ffe0ff */
[C---:B------:R-:W-:Y:S02]  /*0570*/  LEA R7, R0.reuse, R7, 0x3 ;  /* 0x0000000700077211 */ /* 0x040fe400078e18ff */
[C---:B------:R-:W-:Y:S02]  /*0580*/  LEA R9, R0.reuse, R9, 0x3 ;  /* 0x0000000900097211 */ /* 0x040fe400078e18ff */
[C---:B------:R-:W-:Y:S02]  /*0590*/  LEA R11, R0.reuse, R11, 0x3 ;  /* 0x0000000b000b7211 */ /* 0x040fe400078e18ff */
[----:B------:R-:W-:-:S02]  /*05a0*/  LEA R13, R0, R13, 0x3 ;  /* 0x0000000d000d7211 */ /* 0x000fc400078e18ff */
[C---:B------:R-:W-:Y:S02]  /*05b0*/  LEA R15, R0.reuse, R15, 0x3 ;  /* 0x0000000f000f7211 */ /* 0x040fe400078e18ff */
[C---:B------:R-:W-:Y:S02]  /*05c0*/  LEA R25, R0.reuse, R25, 0x3 ;  /* 0x0000001900197211 */ /* 0x040fe400078e18ff */
[C---:B------:R-:W-:Y:S02]  /*05d0*/  LEA R27, R0.reuse, R27, 0x3 ;  /* 0x0000001b001b7211 */ /* 0x040fe400078e18ff */
[----:B------:R-:W-:Y:S01]  /*05e0*/  LEA R29, R0, R29, 0x3 ;  /* 0x0000001d001d7211 */ /* 0x000fe200078e18ff */
[----:B----4-:R-:W-:-:S04]  /*05f0*/  FFMA R12, R24, R26, R12 ;  /* 0x0000001a180c7223 */ /* 0x010fc8000000000c */
[----:B--2---:R-:W-:-:S04]  /*0600*/  FFMA R12, R14, R28, R12 ;  /* 0x0000001c0e0c7223 */ /* 0x004fc8000000000c */
[----:B---3--:R-:W-:Y:S01]  /*0610*/  FFMA R12, R21, R16, R12 ;  /* 0x00000010150c7223 */ /* 0x008fe2000000000c */
[----:B------:R-:W-:Y:S06]  /*0620*/  @P1 BRA `(.L_x_33) ;  /* 0xfffffffc000c1947 */ /* 0x000fec000383ffff */
.L_x_32:
[----:B------:R-:W-:Y:S05]  /*0630*/  @!P0 BRA `(.L_x_31) ;  /* 0x0000000400048947 */ /* 0x000fea0003800000 */
[----:B------:R-:W-:Y:S02]  /*0640*/  ISETP.GE.U32.AND P0, PT, R4, 0x4, PT ;  /* 0x000000040400780c */ /* 0x000fe40003f06070 */
[----:B------:R-:W-:-:S04]  /*0650*/  LOP3.LUT R13, R5, 0x3, RZ, 0xc0, !PT ;  /* 0x00000003050d7812 */ /* 0x000fc800078ec0ff */
[----:B------:R-:W-:-:S07]  /*0660*/  ISETP.NE.AND P1, PT, R13, RZ, PT ;  /* 0x000000ff0d00720c */ /* 0x000fce0003f25270 */
[----:B------:R-:W-:Y:S06]  /*0670*/  @!P0 BRA `(.L_x_34) ;  /* 0x00000000007c8947 */ /* 0x000fec0003800000 */
[----:B------:R-:W0:Y:S01]  /*0680*/  LDC.64 R8, c[0x0][0x388] ;  /* 0x0000e200ff087b82 */ /* 0x000e220000000a00 */
[----:B------:R-:W-:Y:S02]  /*0690*/  IMAD R15, R2, R5, R6 ;  /* 0x00000005020f7224 */ /* 0x000fe400078e0206 */
[----:B------:R-:W-:-:S03]  /*06a0*/  IMAD R17, R6, R0, R3 ;  /* 0x0000000006117224 */ /* 0x000fc600078e0203 */
[C---:B------:R-:W-:Y:S02]  /*06b0*/  IADD3 R23, PT, PT, R15.reuse, 0x1, RZ ;  /* 0x000000010f177810 */ /* 0x040fe40007ffe0ff */
[----:B------:R-:W1:Y:S01]  /*06c0*/  LDC.64 R10, c[0x0][0x380] ;  /* 0x0000e000ff0a7b82 */ /* 0x000e620000000a00 */
[C---:B------:R-:W-:Y:S02]  /*06d0*/  IADD3 R27, PT, PT, R15.reuse, 0x2, RZ ;  /* 0x000000020f1b7810 */ /* 0x040fe40007ffe0ff */
[----:B------:R-:W-:Y:S01]  /*06e0*/  IADD3 R4, PT, PT, R15, 0x3, RZ ;  /* 0x000000030f047810 */ /* 0x000fe20007ffe0ff */
[C---:B0-----:R-:W-:Y:S01]  /*06f0*/  IMAD.WIDE.U32 R20, R17.reuse, 0x4, R8 ;  /* 0x0000000411147825 */ /* 0x041fe200078e0008 */
[----:B------:R-:W-:-:S04]  /*0700*/  IADD3 R17, PT, PT, R17, R0, RZ ;  /* 0x0000000011117210 */ /* 0x000fc80007ffe0ff */
[-C--:B------:R-:W-:Y:S01]  /*0710*/  IADD3 R29, PT, PT, R17, R0.reuse, RZ ;  /* 0x00000000111d7210 */ /* 0x080fe20007ffe0ff */
[--C-:B-1----:R-:W-:Y:S01]  /*0720*/  IMAD.WIDE.U32 R24, R15, 0x4, R10.reuse ;  /* 0x000000040f187825 */ /* 0x102fe200078e000a */
[----:B------:R-:W2:Y:S03]  /*0730*/  LDG.E R20, desc[UR6][R20.64] ;  /* 0x0000000614147981 */ /* 0x000ea6000c1e1900 */
[----:B------:R-:W-:Y:S01]  /*0740*/  IMAD.WIDE.U32 R22, R23, 0x4, R10 ;  /* 0x0000000417167825 */ /* 0x000fe200078e000a */
[----:B------:R-:W2:Y:S03]  /*0750*/  LDG.E R7, desc[UR6][R24.64] ;  /* 0x0000000618077981 */ /* 0x000ea6000c1e1900 */
[----:B------:R-:W-:Y:S02]  /*0760*/  IMAD.WIDE.U32 R18, R17, 0x4, R8 ;  /* 0x0000000411127825 */ /* 0x000fe400078e0008 */
[----:B------:R-:W3:Y:S02]  /*0770*/  LDG.E R22, desc[UR6][R22.64] ;  /* 0x0000000616167981 */ /* 0x000ee4000c1e1900 */
[----:B------:R-:W-:Y:S01]  /*0780*/  IMAD.WIDE.U32 R14, R27, 0x4, R10 ;  /* 0x000000041b0e7825 */ /* 0x000fe200078e000a */
[C---:B------:R-:W-:Y:S01]  /*0790*/  IADD3 R27, PT, PT, R29.reuse, R0, RZ ;  /* 0x000000001d1b7210 */ /* 0x040fe20007ffe0ff */
[----:B------:R-:W3:Y:S02]  /*07a0*/  LDG.E R19, desc[UR6][R18.64] ;  /* 0x0000000612137981 */ /* 0x000ee4000c1e1900 */
[----:B------:R-:W-:-:S02]  /*07b0*/  IMAD.WIDE.U32 R16, R29, 0x4, R8 ;  /* 0x000000041d107825 */ /* 0x000fc400078e0008 */
[----:B------:R-:W4:Y:S02]  /*07c0*/  LDG.E R14, desc[UR6][R14.64] ;  /* 0x000000060e0e7981 */ /* 0x000f24000c1e1900 */
[----:B------:R-:W-:Y:S02]  /*07d0*/  IMAD.WIDE.U32 R10, R4, 0x4, R10 ;  /* 0x00000004040a7825 */ /* 0x000fe400078e000a */
[----:B------:R-:W4:Y:S02]  /*07e0*/  LDG.E R16, desc[UR6][R16.64] ;  /* 0x0000000610107981 */ /* 0x000f24000c1e1900 */
[----:B------:R-:W-:Y:S02]  /*07f0*/  IMAD.WIDE.U32 R8, R27, 0x4, R8 ;  /* 0x000000041b087825 */ /* 0x000fe400078e0008 */
[----:B------:R-:W5:Y:S04]  /*0800*/  LDG.E R10, desc[UR6][R10.64] ;  /* 0x000000060a0a7981 */ /* 0x000f68000c1e1900 */
[----:B------:R-:W5:Y:S01]  /*0810*/  LDG.E R8, desc[UR6][R8.64] ;  /* 0x0000000608087981 */ /* 0x000f62000c1e1900 */
[----:B------:R-:W-:Y:S01]  /*0820*/  IADD3 R6, PT, PT, R6, 0x4, RZ ;  /* 0x0000000406067810 */ /* 0x000fe20007ffe0ff */
[----:B--2---:R-:W-:-:S04]  /*0830*/  FFMA R7, R7, R20, R12 ;  /* 0x0000001407077223 */ /* 0x004fc8000000000c */
[----:B---3--:R-:W-:-:S04]  /*0840*/  FFMA R7, R22, R19, R7 ;  /* 0x0000001316077223 */ /* 0x008fc80000000007 */
[----:B----4-:R-:W-:-:S04]  /*0850*/  FFMA R7, R14, R16, R7 ;  /* 0x000000100e077223 */ /* 0x010fc80000000007 */
[----:B-----5:R-:W-:-:S07]  /*0860*/  FFMA R12, R10, R8, R7 ;  /* 0x000000080a0c7223 */ /* 0x020fce0000000007 */
.L_x_34:
[----:B------:R-:W-:Y:S05]  /*0870*/  @!P1 BRA `(.L_x_31) ;  /* 0x0000000000749947 */ /* 0x000fea0003800000 */
[----:B------:R-:W0:Y:S01]  /*0880*/  LDC.64 R8, c[0x0][0x388] ;  /* 0x0000e200ff087b82 */ /* 0x000e220000000a00 */
[----:B------:R-:W-:Y:S02]  /*0890*/  ISETP.NE.AND P0, PT, R13, 0x1, PT ;  /* 0x000000010d00780c */ /* 0x000fe40003f05270 */
[----:B------:R-:W-:-:S04]  /*08a0*/  LOP3.LUT R4, R5, 0x1, RZ, 0xc0, !PT ;  /* 0x0000000105047812 */ /* 0x000fc800078ec0ff */
[----:B------:R-:W-:Y:S01]  /*08b0*/  ISETP.NE.U32.AND P1, PT, R4, 0x1, PT ;  /* 0x000000010400780c */ /* 0x000fe20003f25070 */
[----:B------:R-:W1:Y:S06]  /*08c0*/  LDC.64 R18, c[0x0][0x380] ;  /* 0x0000e000ff127b82 */ /* 0x000e6c0000000a00 */
[----:B------:R-:W-:Y:S02]  /*08d0*/  @P0 IMAD R7, R2, R5, R6 ;  /* 0x0000000502070224 */ /* 0x000fe400078e0206 */
[----:B------:R-:W2:Y:S01]  /*08e0*/  LDC.64 R10, c[0x0][0x380] ;  /* 0x0000e000ff0a7b82 */ /* 0x000ea20000000a00 */
[C---:B------:R-:W-:Y:S01]  /*08f0*/  @P0 IMAD R17, R6.reuse, R0, R3 ;  /* 0x0000000006110224 */ /* 0x040fe200078e0203 */
[----:B------:R-:W-:-:S02]  /*0900*/  @P0 IADD3 R6, PT, PT, R6, 0x2, RZ ;  /* 0x0000000206060810 */ /* 0x000fc40007ffe0ff */
[----:B------:R-:W-:Y:S02]  /*0910*/  @P0 IADD3 R13, PT, PT, R7, 0x1, RZ ;  /* 0x00000001070d0810 */ /* 0x000fe40007ffe0ff */
[C---:B------:R-:W-:Y:S02]  /*0920*/  @P0 IADD3 R23, PT, PT, R17.reuse, R0, RZ ;  /* 0x0000000011170210 */ /* 0x040fe40007ffe0ff */
[----:B------:R-:W3:Y:S01]  /*0930*/  LDC.64 R14, c[0x0][0x388] ;  /* 0x0000e200ff0e7b82 */ /* 0x000ee20000000a00 */
[----:B0-----:R-:W-:-:S04]  /*0940*/  @P0 IMAD.WIDE.U32 R16, R17, 0x4, R8 ;  /* 0x0000000411100825 */ /* 0x001fc800078e0008 */
[----:B------:R-:W-:Y:S02]  /*0950*/  @P0 IMAD.WIDE.U32 R8, R23, 0x4, R8 ;  /* 0x0000000417080825 */ /* 0x000fe400078e0008 */
[----:B------:R-:W4:Y:S02]  /*0960*/  @P0 LDG.E R16, desc[UR6][R16.64] ;  /* 0x0000000610100981 */ /* 0x000f24000c1e1900 */
[--C-:B-1----:R-:W-:Y:S02]  /*0970*/  @P0 IMAD.WIDE.U32 R20, R7, 0x4, R18.reuse ;  /* 0x0000000407140825 */ /* 0x102fe400078e0012 */
[----:B------:R-:W5:Y:S02]  /*0980*/  @P0 LDG.E R8, desc[UR6][R8.64] ;  /* 0x0000000608080981 */ /* 0x000f64000c1e1900 */
[----:B------:R-:W-:Y:S02]  /*0990*/  @P0 IMAD.WIDE.U32 R18, R13, 0x4, R18 ;  /* 0x000000040d120825 */ /* 0x000fe400078e0012 */
[----:B------:R-:W4:Y:S02]  /*09a0*/  @P0 LDG.E R7, desc[UR6][R20.64] ;  /* 0x0000000614070981 */ /* 0x000f24000c1e1900 */
[----:B------:R-:W-:-:S02]  /*09b0*/  @!P1 IMAD R5, R2, R5, R6 ;  /* 0x0000000502059224 */ /* 0x000fc400078e0206 */
[----:B------:R-:W-:Y:S01]  /*09c0*/  @!P1 IMAD R13, R6, R0, R3 ;  /* 0x00000000060d9224 */ /* 0x000fe200078e0203 */
[----:B------:R-:W5:Y:S01]  /*09d0*/  @P0 LDG.E R18, desc[UR6][R18.64] ;  /* 0x0000000612120981 */ /* 0x000f62000c1e1900 */
[----:B--2---:R-:W-:-:S04]  /*09e0*/  @!P1 IMAD.WIDE.U32 R10, R5, 0x4, R10 ;  /* 0x00000004050a9825 */ /* 0x004fc800078e000a */
[----:B---3--:R-:W-:Y:S02]  /*09f0*/  @!P1 IMAD.WIDE.U32 R14, R13, 0x4, R14 ;  /* 0x000000040d0e9825 */ /* 0x008fe400078e000e */
[----:B------:R-:W2:Y:S04]  /*0a00*/  @!P1 LDG.E R11, desc[UR6][R10.64] ;  /* 0x000000060a0b9981 */ /* 0x000ea8000c1e1900 */
[----:B------:R-:W2:Y:S01]  /*0a10*/  @!P1 LDG.E R14, desc[UR6][R14.64] ;  /* 0x000000060e0e9981 */ /* 0x000ea2000c1e1900 */
[----:B----4-:R-:W-:-:S04]  /*0a20*/  @P0 FFMA R7, R7, R16, R12 ;  /* 0x0000001007070223 */ /* 0x010fc8000000000c */
[----:B-----5:R-:W-:-:S04]  /*0a30*/  @P0 FFMA R12, R18, R8, R7 ;  /* 0x00000008120c0223 */ /* 0x020fc80000000007 */
[----:B--2---:R-:W-:-:S07]  /*0a40*/  @!P1 FFMA R12, R11, R14, R12 ;  /* 0x0000000e0b0c9223 */ /* 0x004fce000000000c */
.L_x_31:
[----:B------:R-:W0:Y:S01]  /*0a50*/  LDC.64 R4, c[0x0][0x390] ;  /* 0x0000e400ff047b82 */ /* 0x000e220000000a00 */
[----:B------:R-:W-:-:S04]  /*0a60*/  IMAD R3, R2, R0, R3 ;  /* 0x0000000002037224 */ /* 0x000fc800078e0203 */
[----:B0-----:R-:W-:-:S05]  /*0a70*/  IMAD.WIDE.U32 R2, R3, 0x4, R4 ;  /* 0x0000000403027825 */ /* 0x001fca00078e0004 */
[----:B------:R-:W-:Y:S01]  /*0a80*/  STG.E desc[UR6][R2.64], R12 ;  /* 0x0000000c02007986 */ /* 0x000fe2000c101906 */
[----:B------:R-:W-:Y:S05]  /*0a90*/  EXIT ;  /* 0x000000000000794d */ /* 0x000fea0003800000 */
.L_x_35:
        /* <DEDUP_REMOVED lines=14> */
.L_x_43:


//--------------------- .nv.shared.reserved.0     --------------------------
	.section	.nv.shared.reserved.0,"aw",@nobits
	.weak		__nv_reservedSMEM_offset_0_alias
	.size		__nv_reservedSMEM_offset_0_alias, 0, 64
	.other		__nv_reservedSMEM_offset_0_alias,@"STO_CUDA_RESERVED_SHARED STV_DEFAULT"
__nv_reservedSMEM_offset_0_alias:
	.zero		0
	.zero		64


//--------------------- .nv.constant0._Z14update_weightsPfS_if --------------------------
	.section	.nv.constant0._Z14update_weightsPfS_if,"a",@progbits
	.sectionflags	@""
	.align	4
.nv.constant0._Z14update_weightsPfS_if:
	.zero		920


//--------------------- .nv.constant0._Z12mse_backwardPfS_S_i --------------------------
	.section	.nv.constant0._Z12mse_backwardPfS_S_i,"a",@progbits
	.sectionflags	@""
	.align	4
.nv.constant0._Z12mse_backwardPfS_S_i:
	.zero		924


//--------------------- .nv.constant0._Z8mse_lossPfS_S_i --------------------------
	.section	.nv.constant0._Z8mse_lossPfS_S_i,"a",@progbits
	.sectionflags	@""
	.align	4
.nv.constant0._Z8mse_lossPfS_S_i:
	.zero		924


//--------------------- .nv.constant0._Z13relu_backwardPfS_i --------------------------
	.section	.nv.constant0._Z13relu_backwardPfS_i,"a",@progbits
	.sectionflags	@""
	.align	4
.nv.constant0._Z13relu_backwardPfS_i:
	.zero		916


//--------------------- .nv.constant0._Z4reluPfi  --------------------------
	.section	.nv.constant0._Z4reluPfi,"a",@progbits
	.sectionflags	@""
	.align	4
.nv.constant0._Z4reluPfi:
	.zero		908


//--------------------- .nv.constant0._Z6matmulPfS_S_iii --------------------------
	.section	.nv.constant0._Z6matmulPfS_S_iii,"a",@progbits
	.sectionflags	@""
	.align	4
.nv.constant0._Z6matmulPfS_S_iii:
	.zero		932


//--------------------- SYMBOLS --------------------------

	.type		.nv.reservedSmem.offset0,@object
	.size		.nv.reservedSmem.offset0,0x4
